//
// Generated by NVIDIA NVVM Compiler
//
// Compiler Build ID: CL-36424714
// Cuda compilation tools, release 13.0, V13.0.88
// Based on NVVM 20.0.0
//

.version 9.0
.target sm_100
.address_size 64

	// .globl	mab_dev_from_ma_f32

.visible .entry mab_dev_from_ma_f32(
	.param .u64 .ptr .align 1 mab_dev_from_ma_f32_param_0,
	.param .u64 .ptr .align 1 mab_dev_from_ma_f32_param_1,
	.param .u32 mab_dev_from_ma_f32_param_2,
	.param .u32 mab_dev_from_ma_f32_param_3,
	.param .u32 mab_dev_from_ma_f32_param_4,
	.param .u64 .ptr .align 1 mab_dev_from_ma_f32_param_5
)
{
	.reg .pred 	%p<28>;
	.reg .b32 	%r<82>;
	.reg .b32 	%f<67>;
	.reg .b64 	%rd<63>;
	.reg .b64 	%fd<175>;

	ld.param.u64 	%rd12, [mab_dev_from_ma_f32_param_0];
	ld.param.u64 	%rd13, [mab_dev_from_ma_f32_param_1];
	ld.param.u32 	%r42, [mab_dev_from_ma_f32_param_2];
	ld.param.u32 	%r43, [mab_dev_from_ma_f32_param_3];
	ld.param.u32 	%r44, [mab_dev_from_ma_f32_param_4];
	ld.param.u64 	%rd14, [mab_dev_from_ma_f32_param_5];
	cvta.to.global.u64 	%rd1, %rd13;
	cvta.to.global.u64 	%rd2, %rd12;
	cvta.to.global.u64 	%rd3, %rd14;
	mov.u32 	%r45, %ctaid.x;
	mov.u32 	%r46, %tid.x;
	or.b32  	%r47, %r45, %r46;
	setp.ne.s32 	%p1, %r47, 0;
	@%p1 bra 	$L__BB0_36;
	min.s32 	%r48, %r42, %r44;
	setp.lt.s32 	%p2, %r48, 1;
	@%p2 bra 	$L__BB0_36;
	add.s32 	%r1, %r43, %r42;
	add.s32 	%r80, %r1, %r42;
	setp.lt.s32 	%p3, %r80, 2;
	@%p3 bra 	$L__BB0_15;
	add.s32 	%r50, %r80, -1;
	min.s32 	%r51, %r50, %r44;
	max.s32 	%r3, %r51, 1;
	and.b32  	%r4, %r3, 15;
	setp.lt.s32 	%p4, %r51, 16;
	mov.b32 	%r70, 0;
	@%p4 bra 	$L__BB0_6;
	and.b32  	%r70, %r3, 2147483632;
	neg.s32 	%r68, %r70;
	add.s64 	%rd61, %rd3, 32;
$L__BB0_5:
	.pragma "nounroll";
	mov.b32 	%r52, 2147483647;
	st.global.u32 	[%rd61+-32], %r52;
	st.global.u32 	[%rd61+-28], %r52;
	st.global.u32 	[%rd61+-24], %r52;
	st.global.u32 	[%rd61+-20], %r52;
	st.global.u32 	[%rd61+-16], %r52;
	st.global.u32 	[%rd61+-12], %r52;
	st.global.u32 	[%rd61+-8], %r52;
	st.global.u32 	[%rd61+-4], %r52;
	st.global.u32 	[%rd61], %r52;
	st.global.u32 	[%rd61+4], %r52;
	st.global.u32 	[%rd61+8], %r52;
	st.global.u32 	[%rd61+12], %r52;
	st.global.u32 	[%rd61+16], %r52;
	st.global.u32 	[%rd61+20], %r52;
	st.global.u32 	[%rd61+24], %r52;
	st.global.u32 	[%rd61+28], %r52;
	add.s32 	%r68, %r68, 16;
	add.s64 	%rd61, %rd61, 64;
	setp.ne.s32 	%p5, %r68, 0;
	@%p5 bra 	$L__BB0_5;
$L__BB0_6:
	setp.eq.s32 	%p6, %r4, 0;
	@%p6 bra 	$L__BB0_15;
	and.b32  	%r10, %r3, 7;
	setp.lt.u32 	%p7, %r4, 8;
	@%p7 bra 	$L__BB0_9;
	mul.wide.u32 	%rd15, %r70, 4;
	add.s64 	%rd16, %rd3, %rd15;
	mov.b32 	%r53, 2147483647;
	st.global.u32 	[%rd16], %r53;
	st.global.u32 	[%rd16+4], %r53;
	st.global.u32 	[%rd16+8], %r53;
	st.global.u32 	[%rd16+12], %r53;
	st.global.u32 	[%rd16+16], %r53;
	st.global.u32 	[%rd16+20], %r53;
	st.global.u32 	[%rd16+24], %r53;
	st.global.u32 	[%rd16+28], %r53;
	add.s32 	%r70, %r70, 8;
$L__BB0_9:
	setp.eq.s32 	%p8, %r10, 0;
	@%p8 bra 	$L__BB0_15;
	and.b32  	%r13, %r3, 3;
	setp.lt.u32 	%p9, %r10, 4;
	@%p9 bra 	$L__BB0_12;
	mul.wide.u32 	%rd17, %r70, 4;
	add.s64 	%rd18, %rd3, %rd17;
	mov.b32 	%r54, 2147483647;
	st.global.u32 	[%rd18], %r54;
	st.global.u32 	[%rd18+4], %r54;
	st.global.u32 	[%rd18+8], %r54;
	st.global.u32 	[%rd18+12], %r54;
	add.s32 	%r70, %r70, 4;
$L__BB0_12:
	setp.eq.s32 	%p10, %r13, 0;
	@%p10 bra 	$L__BB0_15;
	mul.wide.u32 	%rd19, %r70, 4;
	add.s64 	%rd62, %rd3, %rd19;
	neg.s32 	%r72, %r13;
$L__BB0_14:
	.pragma "nounroll";
	mov.b32 	%r55, 2147483647;
	st.global.u32 	[%rd62], %r55;
	add.s64 	%rd62, %rd62, 4;
	add.s32 	%r72, %r72, 1;
	setp.ne.s32 	%p11, %r72, 0;
	@%p11 bra 	$L__BB0_14;
$L__BB0_15:
	setp.lt.s32 	%p12, %r44, %r80;
	@%p12 bra 	$L__BB0_36;
	and.b32  	%r19, %r42, 7;
	setp.lt.u32 	%p13, %r42, 8;
	mov.f64 	%fd171, 0d0000000000000000;
	mov.b32 	%r76, 0;
	@%p13 bra 	$L__BB0_19;
	and.b32  	%r76, %r42, 2147483640;
	neg.s32 	%r74, %r76;
	add.s64 	%rd10, %rd2, 16;
	add.s64 	%rd11, %rd1, 16;
	mov.f64 	%fd171, 0d0000000000000000;
	mov.u32 	%r73, %r1;
$L__BB0_18:
	.pragma "nounroll";
	mul.wide.s32 	%rd20, %r73, 4;
	add.s64 	%rd21, %rd10, %rd20;
	add.s64 	%rd22, %rd11, %rd20;
	ld.global.nc.f32 	%f1, [%rd21+-16];
	cvt.f64.f32 	%fd22, %f1;
	ld.global.nc.f32 	%f2, [%rd22+-16];
	cvt.f64.f32 	%fd23, %f2;
	sub.f64 	%fd24, %fd22, %fd23;
	fma.rn.f64 	%fd25, %fd24, %fd24, %fd171;
	ld.global.nc.f32 	%f3, [%rd21+-12];
	cvt.f64.f32 	%fd26, %f3;
	ld.global.nc.f32 	%f4, [%rd22+-12];
	cvt.f64.f32 	%fd27, %f4;
	sub.f64 	%fd28, %fd26, %fd27;
	fma.rn.f64 	%fd29, %fd28, %fd28, %fd25;
	ld.global.nc.f32 	%f5, [%rd21+-8];
	cvt.f64.f32 	%fd30, %f5;
	ld.global.nc.f32 	%f6, [%rd22+-8];
	cvt.f64.f32 	%fd31, %f6;
	sub.f64 	%fd32, %fd30, %fd31;
	fma.rn.f64 	%fd33, %fd32, %fd32, %fd29;
	ld.global.nc.f32 	%f7, [%rd21+-4];
	cvt.f64.f32 	%fd34, %f7;
	ld.global.nc.f32 	%f8, [%rd22+-4];
	cvt.f64.f32 	%fd35, %f8;
	sub.f64 	%fd36, %fd34, %fd35;
	fma.rn.f64 	%fd37, %fd36, %fd36, %fd33;
	ld.global.nc.f32 	%f9, [%rd21];
	cvt.f64.f32 	%fd38, %f9;
	ld.global.nc.f32 	%f10, [%rd22];
	cvt.f64.f32 	%fd39, %f10;
	sub.f64 	%fd40, %fd38, %fd39;
	fma.rn.f64 	%fd41, %fd40, %fd40, %fd37;
	ld.global.nc.f32 	%f11, [%rd21+4];
	cvt.f64.f32 	%fd42, %f11;
	ld.global.nc.f32 	%f12, [%rd22+4];
	cvt.f64.f32 	%fd43, %f12;
	sub.f64 	%fd44, %fd42, %fd43;
	fma.rn.f64 	%fd45, %fd44, %fd44, %fd41;
	ld.global.nc.f32 	%f13, [%rd21+8];
	cvt.f64.f32 	%fd46, %f13;
	ld.global.nc.f32 	%f14, [%rd22+8];
	cvt.f64.f32 	%fd47, %f14;
	sub.f64 	%fd48, %fd46, %fd47;
	fma.rn.f64 	%fd49, %fd48, %fd48, %fd45;
	ld.global.nc.f32 	%f15, [%rd21+12];
	cvt.f64.f32 	%fd50, %f15;
	ld.global.nc.f32 	%f16, [%rd22+12];
	cvt.f64.f32 	%fd51, %f16;
	sub.f64 	%fd52, %fd50, %fd51;
	fma.rn.f64 	%fd171, %fd52, %fd52, %fd49;
	add.s32 	%r74, %r74, 8;
	add.s32 	%r73, %r73, 8;
	setp.ne.s32 	%p14, %r74, 0;
	@%p14 bra 	$L__BB0_18;
$L__BB0_19:
	setp.eq.s32 	%p15, %r19, 0;
	@%p15 bra 	$L__BB0_27;
	and.b32  	%r27, %r42, 3;
	setp.lt.u32 	%p16, %r19, 4;
	@%p16 bra 	$L__BB0_22;
	add.s32 	%r57, %r76, %r1;
	mul.wide.s32 	%rd23, %r57, 4;
	add.s64 	%rd24, %rd2, %rd23;
	ld.global.nc.f32 	%f17, [%rd24];
	cvt.f64.f32 	%fd54, %f17;
	add.s64 	%rd25, %rd1, %rd23;
	ld.global.nc.f32 	%f18, [%rd25];
	cvt.f64.f32 	%fd55, %f18;
	sub.f64 	%fd56, %fd54, %fd55;
	fma.rn.f64 	%fd57, %fd56, %fd56, %fd171;
	ld.global.nc.f32 	%f19, [%rd24+4];
	cvt.f64.f32 	%fd58, %f19;
	ld.global.nc.f32 	%f20, [%rd25+4];
	cvt.f64.f32 	%fd59, %f20;
	sub.f64 	%fd60, %fd58, %fd59;
	fma.rn.f64 	%fd61, %fd60, %fd60, %fd57;
	ld.global.nc.f32 	%f21, [%rd24+8];
	cvt.f64.f32 	%fd62, %f21;
	ld.global.nc.f32 	%f22, [%rd25+8];
	cvt.f64.f32 	%fd63, %f22;
	sub.f64 	%fd64, %fd62, %fd63;
	fma.rn.f64 	%fd65, %fd64, %fd64, %fd61;
	ld.global.nc.f32 	%f23, [%rd24+12];
	cvt.f64.f32 	%fd66, %f23;
	ld.global.nc.f32 	%f24, [%rd25+12];
	cvt.f64.f32 	%fd67, %f24;
	sub.f64 	%fd68, %fd66, %fd67;
	fma.rn.f64 	%fd171, %fd68, %fd68, %fd65;
	add.s32 	%r76, %r76, 4;
$L__BB0_22:
	setp.eq.s32 	%p17, %r27, 0;
	@%p17 bra 	$L__BB0_27;
	setp.eq.s32 	%p18, %r27, 1;
	@%p18 bra 	$L__BB0_25;
	add.s32 	%r58, %r76, %r1;
	mul.wide.s32 	%rd26, %r58, 4;
	add.s64 	%rd27, %rd2, %rd26;
	ld.global.nc.f32 	%f25, [%rd27];
	cvt.f64.f32 	%fd70, %f25;
	add.s64 	%rd28, %rd1, %rd26;
	ld.global.nc.f32 	%f26, [%rd28];
	cvt.f64.f32 	%fd71, %f26;
	sub.f64 	%fd72, %fd70, %fd71;
	fma.rn.f64 	%fd73, %fd72, %fd72, %fd171;
	ld.global.nc.f32 	%f27, [%rd27+4];
	cvt.f64.f32 	%fd74, %f27;
	ld.global.nc.f32 	%f28, [%rd28+4];
	cvt.f64.f32 	%fd75, %f28;
	sub.f64 	%fd76, %fd74, %fd75;
	fma.rn.f64 	%fd171, %fd76, %fd76, %fd73;
	add.s32 	%r76, %r76, 2;
$L__BB0_25:
	and.b32  	%r59, %r42, 1;
	setp.eq.b32 	%p19, %r59, 1;
	not.pred 	%p20, %p19;
	@%p20 bra 	$L__BB0_27;
	add.s32 	%r60, %r76, %r1;
	mul.wide.s32 	%rd29, %r60, 4;
	add.s64 	%rd30, %rd2, %rd29;
	ld.global.nc.f32 	%f29, [%rd30];
	cvt.f64.f32 	%fd77, %f29;
	add.s64 	%rd31, %rd1, %rd29;
	ld.global.nc.f32 	%f30, [%rd31];
	cvt.f64.f32 	%fd78, %f30;
	sub.f64 	%fd79, %fd77, %fd78;
	fma.rn.f64 	%fd171, %fd79, %fd79, %fd171;
$L__BB0_27:
	cvt.rn.f64.u32 	%fd13, %r42;
	div.rn.f64 	%fd80, %fd171, %fd13;
	sqrt.rn.f64 	%fd81, %fd80;
	cvt.rn.f32.f64 	%f31, %fd81;
	mul.wide.s32 	%rd32, %r80, 4;
	add.s64 	%rd33, %rd3, %rd32;
	st.global.f32 	[%rd33+-4], %f31;
	setp.le.s32 	%p21, %r44, %r80;
	@%p21 bra 	$L__BB0_36;
	shl.b32 	%r61, %r42, 1;
	sub.s32 	%r32, %r44, %r80;
	sub.s32 	%r62, %r43, %r44;
	add.s32 	%r63, %r62, %r61;
	setp.gt.u32 	%p22, %r63, -4;
	@%p22 bra 	$L__BB0_31;
	and.b32  	%r64, %r32, -4;
	neg.s32 	%r78, %r64;
	mul.wide.s32 	%rd35, %r42, 4;
	sub.s64 	%rd36, %rd2, %rd35;
	sub.s64 	%rd39, %rd1, %rd35;
	mul.wide.u32 	%rd42, %r42, 4;
$L__BB0_30:
	.pragma "nounroll";
	mul.wide.s32 	%rd34, %r80, 4;
	add.s64 	%rd37, %rd36, %rd34;
	add.s64 	%rd38, %rd3, %rd34;
	add.s64 	%rd40, %rd39, %rd34;
	add.s64 	%rd41, %rd40, 8;
	ld.global.nc.f32 	%f32, [%rd37];
	cvt.f64.f32 	%fd82, %f32;
	ld.global.nc.f32 	%f33, [%rd40];
	cvt.f64.f32 	%fd83, %f33;
	sub.f64 	%fd84, %fd82, %fd83;
	add.s64 	%rd43, %rd37, %rd42;
	ld.global.nc.f32 	%f34, [%rd43];
	cvt.f64.f32 	%fd85, %f34;
	add.s64 	%rd44, %rd41, %rd42;
	ld.global.nc.f32 	%f35, [%rd44+-8];
	cvt.f64.f32 	%fd86, %f35;
	sub.f64 	%fd87, %fd85, %fd86;
	mul.f64 	%fd88, %fd87, %fd87;
	mul.f64 	%fd89, %fd84, %fd84;
	sub.f64 	%fd90, %fd88, %fd89;
	add.f64 	%fd91, %fd171, %fd90;
	div.rn.f64 	%fd92, %fd91, %fd13;
	sqrt.rn.f64 	%fd93, %fd92;
	cvt.rn.f32.f64 	%f36, %fd93;
	st.global.f32 	[%rd38], %f36;
	ld.global.nc.f32 	%f37, [%rd37+4];
	cvt.f64.f32 	%fd94, %f37;
	ld.global.nc.f32 	%f38, [%rd40+4];
	cvt.f64.f32 	%fd95, %f38;
	sub.f64 	%fd96, %fd94, %fd95;
	ld.global.nc.f32 	%f39, [%rd43+4];
	cvt.f64.f32 	%fd97, %f39;
	ld.global.nc.f32 	%f40, [%rd44+-4];
	cvt.f64.f32 	%fd98, %f40;
	sub.f64 	%fd99, %fd97, %fd98;
	mul.f64 	%fd100, %fd99, %fd99;
	mul.f64 	%fd101, %fd96, %fd96;
	sub.f64 	%fd102, %fd100, %fd101;
	add.f64 	%fd103, %fd91, %fd102;
	div.rn.f64 	%fd104, %fd103, %fd13;
	sqrt.rn.f64 	%fd105, %fd104;
	cvt.rn.f32.f64 	%f41, %fd105;
	st.global.f32 	[%rd38+4], %f41;
	ld.global.nc.f32 	%f42, [%rd37+8];
	cvt.f64.f32 	%fd106, %f42;
	ld.global.nc.f32 	%f43, [%rd40+8];
	cvt.f64.f32 	%fd107, %f43;
	sub.f64 	%fd108, %fd106, %fd107;
	ld.global.nc.f32 	%f44, [%rd43+8];
	cvt.f64.f32 	%fd109, %f44;
	ld.global.nc.f32 	%f45, [%rd44];
	cvt.f64.f32 	%fd110, %f45;
	sub.f64 	%fd111, %fd109, %fd110;
	mul.f64 	%fd112, %fd111, %fd111;
	mul.f64 	%fd113, %fd108, %fd108;
	sub.f64 	%fd114, %fd112, %fd113;
	add.f64 	%fd115, %fd103, %fd114;
	div.rn.f64 	%fd116, %fd115, %fd13;
	sqrt.rn.f64 	%fd117, %fd116;
	cvt.rn.f32.f64 	%f46, %fd117;
	st.global.f32 	[%rd38+8], %f46;
	ld.global.nc.f32 	%f47, [%rd37+12];
	cvt.f64.f32 	%fd118, %f47;
	ld.global.nc.f32 	%f48, [%rd40+12];
	cvt.f64.f32 	%fd119, %f48;
	sub.f64 	%fd120, %fd118, %fd119;
	ld.global.nc.f32 	%f49, [%rd43+12];
	cvt.f64.f32 	%fd121, %f49;
	ld.global.nc.f32 	%f50, [%rd44+4];
	cvt.f64.f32 	%fd122, %f50;
	sub.f64 	%fd123, %fd121, %fd122;
	mul.f64 	%fd124, %fd123, %fd123;
	mul.f64 	%fd125, %fd120, %fd120;
	sub.f64 	%fd126, %fd124, %fd125;
	add.f64 	%fd171, %fd115, %fd126;
	div.rn.f64 	%fd127, %fd171, %fd13;
	sqrt.rn.f64 	%fd128, %fd127;
	cvt.rn.f32.f64 	%f51, %fd128;
	st.global.f32 	[%rd38+12], %f51;
	add.s32 	%r80, %r80, 4;
	add.s32 	%r78, %r78, 4;
	setp.ne.s32 	%p23, %r78, 0;
	@%p23 bra 	$L__BB0_30;
$L__BB0_31:
	and.b32  	%r39, %r32, 3;
	setp.eq.s32 	%p24, %r39, 0;
	@%p24 bra 	$L__BB0_36;
	setp.eq.s32 	%p25, %r39, 1;
	@%p25 bra 	$L__BB0_34;
	sub.s32 	%r65, %r80, %r42;
	mul.wide.s32 	%rd45, %r65, 4;
	add.s64 	%rd46, %rd2, %rd45;
	ld.global.nc.f32 	%f52, [%rd46];
	cvt.f64.f32 	%fd129, %f52;
	add.s64 	%rd47, %rd1, %rd45;
	ld.global.nc.f32 	%f53, [%rd47];
	cvt.f64.f32 	%fd130, %f53;
	sub.f64 	%fd131, %fd129, %fd130;
	mul.wide.u32 	%rd48, %r42, 4;
	add.s64 	%rd49, %rd46, %rd48;
	ld.global.nc.f32 	%f54, [%rd49];
	cvt.f64.f32 	%fd132, %f54;
	add.s64 	%rd50, %rd47, %rd48;
	ld.global.nc.f32 	%f55, [%rd50];
	cvt.f64.f32 	%fd133, %f55;
	sub.f64 	%fd134, %fd132, %fd133;
	mul.f64 	%fd135, %fd134, %fd134;
	mul.f64 	%fd136, %fd131, %fd131;
	sub.f64 	%fd137, %fd135, %fd136;
	add.f64 	%fd138, %fd171, %fd137;
	div.rn.f64 	%fd139, %fd138, %fd13;
	sqrt.rn.f64 	%fd140, %fd139;
	cvt.rn.f32.f64 	%f56, %fd140;
	mul.wide.s32 	%rd51, %r80, 4;
	add.s64 	%rd52, %rd3, %rd51;
	st.global.f32 	[%rd52], %f56;
	ld.global.nc.f32 	%f57, [%rd46+4];
	cvt.f64.f32 	%fd141, %f57;
	ld.global.nc.f32 	%f58, [%rd47+4];
	cvt.f64.f32 	%fd142, %f58;
	sub.f64 	%fd143, %fd141, %fd142;
	ld.global.nc.f32 	%f59, [%rd49+4];
	cvt.f64.f32 	%fd144, %f59;
	ld.global.nc.f32 	%f60, [%rd50+4];
	cvt.f64.f32 	%fd145, %f60;
	sub.f64 	%fd146, %fd144, %fd145;
	mul.f64 	%fd147, %fd146, %fd146;
	mul.f64 	%fd148, %fd143, %fd143;
	sub.f64 	%fd149, %fd147, %fd148;
	add.f64 	%fd171, %fd138, %fd149;
	div.rn.f64 	%fd150, %fd171, %fd13;
	sqrt.rn.f64 	%fd151, %fd150;
	cvt.rn.f32.f64 	%f61, %fd151;
	st.global.f32 	[%rd52+4], %f61;
	add.s32 	%r80, %r80, 2;
$L__BB0_34:
	and.b32  	%r66, %r32, 1;
	setp.eq.b32 	%p26, %r66, 1;
	not.pred 	%p27, %p26;
	@%p27 bra 	$L__BB0_36;
	sub.s32 	%r67, %r80, %r42;
	mul.wide.s32 	%rd53, %r67, 4;
	add.s64 	%rd54, %rd2, %rd53;
	ld.global.nc.f32 	%f62, [%rd54];
	cvt.f64.f32 	%fd152, %f62;
	add.s64 	%rd55, %rd1, %rd53;
	ld.global.nc.f32 	%f63, [%rd55];
	cvt.f64.f32 	%fd153, %f63;
	sub.f64 	%fd154, %fd152, %fd153;
	mul.wide.u32 	%rd56, %r42, 4;
	add.s64 	%rd57, %rd54, %rd56;
	ld.global.nc.f32 	%f64, [%rd57];
	cvt.f64.f32 	%fd155, %f64;
	add.s64 	%rd58, %rd55, %rd56;
	ld.global.nc.f32 	%f65, [%rd58];
	cvt.f64.f32 	%fd156, %f65;
	sub.f64 	%fd157, %fd155, %fd156;
	mul.f64 	%fd158, %fd157, %fd157;
	mul.f64 	%fd159, %fd154, %fd154;
	sub.f64 	%fd160, %fd158, %fd159;
	add.f64 	%fd161, %fd171, %fd160;
	div.rn.f64 	%fd162, %fd161, %fd13;
	sqrt.rn.f64 	%fd163, %fd162;
	cvt.rn.f32.f64 	%f66, %fd163;
	mul.wide.s32 	%rd59, %r80, 4;
	add.s64 	%rd60, %rd3, %rd59;
	st.global.f32 	[%rd60], %f66;
$L__BB0_36:
	ret;

}
	// .globl	mab_apply_dev_shared_ma_batch_f32
.visible .entry mab_apply_dev_shared_ma_batch_f32(
	.param .u64 .ptr .align 1 mab_apply_dev_shared_ma_batch_f32_param_0,
	.param .u64 .ptr .align 1 mab_apply_dev_shared_ma_batch_f32_param_1,
	.param .u64 .ptr .align 1 mab_apply_dev_shared_ma_batch_f32_param_2,
	.param .u32 mab_apply_dev_shared_ma_batch_f32_param_3,
	.param .u32 mab_apply_dev_shared_ma_batch_f32_param_4,
	.param .u32 mab_apply_dev_shared_ma_batch_f32_param_5,
	.param .u32 mab_apply_dev_shared_ma_batch_f32_param_6,
	.param .u64 .ptr .align 1 mab_apply_dev_shared_ma_batch_f32_param_7,
	.param .u64 .ptr .align 1 mab_apply_dev_shared_ma_batch_f32_param_8,
	.param .u32 mab_apply_dev_shared_ma_batch_f32_param_9,
	.param .u64 .ptr .align 1 mab_apply_dev_shared_ma_batch_f32_param_10,
	.param .u64 .ptr .align 1 mab_apply_dev_shared_ma_batch_f32_param_11,
	.param .u64 .ptr .align 1 mab_apply_dev_shared_ma_batch_f32_param_12
)
{
	.reg .pred 	%p<5>;
	.reg .b32 	%r<22>;
	.reg .b32 	%f<16>;
	.reg .b64 	%rd<29>;

	ld.param.u64 	%rd8, [mab_apply_dev_shared_ma_batch_f32_param_1];
	ld.param.u64 	%rd9, [mab_apply_dev_shared_ma_batch_f32_param_2];
	ld.param.u32 	%r9, [mab_apply_dev_shared_ma_batch_f32_param_3];
	ld.param.u32 	%r10, [mab_apply_dev_shared_ma_batch_f32_param_4];
	ld.param.u32 	%r11, [mab_apply_dev_shared_ma_batch_f32_param_5];
	ld.param.u32 	%r12, [mab_apply_dev_shared_ma_batch_f32_param_6];
	ld.param.u64 	%rd10, [mab_apply_dev_shared_ma_batch_f32_param_7];
	ld.param.u64 	%rd11, [mab_apply_dev_shared_ma_batch_f32_param_8];
	ld.param.u32 	%r13, [mab_apply_dev_shared_ma_batch_f32_param_9];
	ld.param.u64 	%rd12, [mab_apply_dev_shared_ma_batch_f32_param_10];
	ld.param.u64 	%rd13, [mab_apply_dev_shared_ma_batch_f32_param_11];
	ld.param.u64 	%rd14, [mab_apply_dev_shared_ma_batch_f32_param_12];
	mov.u32 	%r1, %ctaid.y;
	setp.ge.s32 	%p1, %r1, %r13;
	@%p1 bra 	$L__BB1_6;
	cvta.to.global.u64 	%rd15, %rd10;
	cvta.to.global.u64 	%rd16, %rd11;
	max.s32 	%r14, %r9, %r10;
	add.s32 	%r15, %r9, %r14;
	add.s32 	%r16, %r15, %r11;
	add.s32 	%r2, %r16, -1;
	mul.lo.s32 	%r3, %r12, %r1;
	mul.wide.u32 	%rd17, %r1, 4;
	add.s64 	%rd18, %rd15, %rd17;
	ld.global.nc.f32 	%f1, [%rd18];
	add.s64 	%rd19, %rd16, %rd17;
	ld.global.nc.f32 	%f2, [%rd19];
	mov.u32 	%r17, %ctaid.x;
	mov.u32 	%r4, %ntid.x;
	mov.u32 	%r18, %tid.x;
	mad.lo.s32 	%r21, %r17, %r4, %r18;
	setp.ge.s32 	%p2, %r21, %r12;
	@%p2 bra 	$L__BB1_6;
	ld.param.u64 	%rd28, [mab_apply_dev_shared_ma_batch_f32_param_0];
	cvta.to.global.u64 	%rd1, %rd9;
	cvta.to.global.u64 	%rd2, %rd8;
	cvta.to.global.u64 	%rd3, %rd28;
	cvta.to.global.u64 	%rd4, %rd12;
	cvta.to.global.u64 	%rd5, %rd13;
	cvta.to.global.u64 	%rd6, %rd14;
	mov.u32 	%r19, %nctaid.x;
	mul.lo.s32 	%r6, %r19, %r4;
$L__BB1_3:
	setp.lt.s32 	%p3, %r21, %r2;
	mov.f32 	%f13, 0f7FFFFFFF;
	mov.f32 	%f14, %f13;
	mov.f32 	%f15, %f13;
	@%p3 bra 	$L__BB1_5;
	mul.wide.s32 	%rd20, %r21, 4;
	add.s64 	%rd21, %rd1, %rd20;
	ld.global.nc.f32 	%f10, [%rd21];
	add.s64 	%rd22, %rd2, %rd20;
	ld.global.nc.f32 	%f11, [%rd22];
	add.s64 	%rd23, %rd3, %rd20;
	ld.global.nc.f32 	%f14, [%rd23];
	fma.rn.f32 	%f13, %f1, %f10, %f11;
	mul.f32 	%f12, %f2, %f10;
	sub.f32 	%f15, %f11, %f12;
$L__BB1_5:
	add.s32 	%r20, %r21, %r3;
	mul.wide.s32 	%rd24, %r20, 4;
	add.s64 	%rd25, %rd4, %rd24;
	st.global.f32 	[%rd25], %f13;
	add.s64 	%rd26, %rd5, %rd24;
	st.global.f32 	[%rd26], %f14;
	add.s64 	%rd27, %rd6, %rd24;
	st.global.f32 	[%rd27], %f15;
	add.s32 	%r21, %r21, %r6;
	setp.lt.s32 	%p4, %r21, %r12;
	@%p4 bra 	$L__BB1_3;
$L__BB1_6:
	ret;

}
	// .globl	mab_single_row_from_ma_f32
.visible .entry mab_single_row_from_ma_f32(
	.param .u64 .ptr .align 1 mab_single_row_from_ma_f32_param_0,
	.param .u64 .ptr .align 1 mab_single_row_from_ma_f32_param_1,
	.param .u32 mab_single_row_from_ma_f32_param_2,
	.param .u32 mab_single_row_from_ma_f32_param_3,
	.param .u32 mab_single_row_from_ma_f32_param_4,
	.param .u32 mab_single_row_from_ma_f32_param_5,
	.param .f32 mab_single_row_from_ma_f32_param_6,
	.param .f32 mab_single_row_from_ma_f32_param_7,
	.param .u64 .ptr .align 1 mab_single_row_from_ma_f32_param_8,
	.param .u64 .ptr .align 1 mab_single_row_from_ma_f32_param_9,
	.param .u64 .ptr .align 1 mab_single_row_from_ma_f32_param_10
)
{
	.reg .pred 	%p<26>;
	.reg .b32 	%r<72>;
	.reg .b32 	%f<79>;
	.reg .b64 	%rd<97>;
	.reg .b64 	%fd<152>;

	ld.param.u64 	%rd26, [mab_single_row_from_ma_f32_param_0];
	ld.param.u64 	%rd27, [mab_single_row_from_ma_f32_param_1];
	ld.param.u32 	%r37, [mab_single_row_from_ma_f32_param_2];
	ld.param.u32 	%r38, [mab_single_row_from_ma_f32_param_3];
	ld.param.u32 	%r39, [mab_single_row_from_ma_f32_param_4];
	ld.param.u32 	%r40, [mab_single_row_from_ma_f32_param_5];
	ld.param.f32 	%f1, [mab_single_row_from_ma_f32_param_6];
	ld.param.f32 	%f2, [mab_single_row_from_ma_f32_param_7];
	ld.param.u64 	%rd24, [mab_single_row_from_ma_f32_param_8];
	ld.param.u64 	%rd28, [mab_single_row_from_ma_f32_param_9];
	ld.param.u64 	%rd25, [mab_single_row_from_ma_f32_param_10];
	cvta.to.global.u64 	%rd1, %rd25;
	cvta.to.global.u64 	%rd2, %rd24;
	cvta.to.global.u64 	%rd3, %rd27;
	cvta.to.global.u64 	%rd4, %rd28;
	cvta.to.global.u64 	%rd5, %rd26;
	mov.u32 	%r41, %ctaid.x;
	mov.u32 	%r42, %tid.x;
	or.b32  	%r43, %r41, %r42;
	setp.ne.s32 	%p1, %r43, 0;
	@%p1 bra 	$L__BB2_33;
	max.s32 	%r1, %r37, %r38;
	add.s32 	%r2, %r39, %r1;
	add.s32 	%r70, %r2, %r37;
	add.s32 	%r44, %r70, -1;
	min.s32 	%r4, %r44, %r40;
	setp.lt.s32 	%p2, %r4, 1;
	@%p2 bra 	$L__BB2_13;
	and.b32  	%r5, %r4, 7;
	setp.lt.u32 	%p3, %r4, 8;
	mov.b32 	%r62, 0;
	@%p3 bra 	$L__BB2_5;
	and.b32  	%r62, %r4, 2147483640;
	neg.s32 	%r60, %r62;
	add.s64 	%rd94, %rd2, 16;
	add.s64 	%rd93, %rd4, 16;
	add.s64 	%rd92, %rd1, 16;
$L__BB2_4:
	.pragma "nounroll";
	mov.b32 	%r46, 2147483647;
	st.global.u32 	[%rd94+-16], %r46;
	st.global.u32 	[%rd93+-16], %r46;
	st.global.u32 	[%rd92+-16], %r46;
	st.global.u32 	[%rd94+-12], %r46;
	st.global.u32 	[%rd93+-12], %r46;
	st.global.u32 	[%rd92+-12], %r46;
	st.global.u32 	[%rd94+-8], %r46;
	st.global.u32 	[%rd93+-8], %r46;
	st.global.u32 	[%rd92+-8], %r46;
	st.global.u32 	[%rd94+-4], %r46;
	st.global.u32 	[%rd93+-4], %r46;
	st.global.u32 	[%rd92+-4], %r46;
	st.global.u32 	[%rd94], %r46;
	st.global.u32 	[%rd93], %r46;
	st.global.u32 	[%rd92], %r46;
	st.global.u32 	[%rd94+4], %r46;
	st.global.u32 	[%rd93+4], %r46;
	st.global.u32 	[%rd92+4], %r46;
	st.global.u32 	[%rd94+8], %r46;
	st.global.u32 	[%rd93+8], %r46;
	st.global.u32 	[%rd92+8], %r46;
	st.global.u32 	[%rd94+12], %r46;
	st.global.u32 	[%rd93+12], %r46;
	st.global.u32 	[%rd92+12], %r46;
	add.s32 	%r60, %r60, 8;
	add.s64 	%rd94, %rd94, 32;
	add.s64 	%rd93, %rd93, 32;
	add.s64 	%rd92, %rd92, 32;
	setp.ne.s32 	%p4, %r60, 0;
	@%p4 bra 	$L__BB2_4;
$L__BB2_5:
	setp.eq.s32 	%p5, %r5, 0;
	@%p5 bra 	$L__BB2_13;
	and.b32  	%r11, %r4, 3;
	setp.lt.u32 	%p6, %r5, 4;
	@%p6 bra 	$L__BB2_8;
	mul.wide.u32 	%rd29, %r62, 4;
	add.s64 	%rd30, %rd2, %rd29;
	mov.b32 	%r47, 2147483647;
	st.global.u32 	[%rd30], %r47;
	add.s64 	%rd31, %rd4, %rd29;
	st.global.u32 	[%rd31], %r47;
	add.s64 	%rd32, %rd1, %rd29;
	st.global.u32 	[%rd32], %r47;
	st.global.u32 	[%rd30+4], %r47;
	st.global.u32 	[%rd31+4], %r47;
	st.global.u32 	[%rd32+4], %r47;
	st.global.u32 	[%rd30+8], %r47;
	st.global.u32 	[%rd31+8], %r47;
	st.global.u32 	[%rd32+8], %r47;
	st.global.u32 	[%rd30+12], %r47;
	st.global.u32 	[%rd31+12], %r47;
	st.global.u32 	[%rd32+12], %r47;
	add.s32 	%r62, %r62, 4;
$L__BB2_8:
	setp.eq.s32 	%p7, %r11, 0;
	@%p7 bra 	$L__BB2_13;
	setp.eq.s32 	%p8, %r11, 1;
	@%p8 bra 	$L__BB2_11;
	mul.wide.u32 	%rd33, %r62, 4;
	add.s64 	%rd34, %rd2, %rd33;
	mov.b32 	%r48, 2147483647;
	st.global.u32 	[%rd34], %r48;
	add.s64 	%rd35, %rd4, %rd33;
	st.global.u32 	[%rd35], %r48;
	add.s64 	%rd36, %rd1, %rd33;
	st.global.u32 	[%rd36], %r48;
	st.global.u32 	[%rd34+4], %r48;
	st.global.u32 	[%rd35+4], %r48;
	st.global.u32 	[%rd36+4], %r48;
	add.s32 	%r62, %r62, 2;
$L__BB2_11:
	and.b32  	%r49, %r4, 1;
	setp.eq.b32 	%p9, %r49, 1;
	not.pred 	%p10, %p9;
	@%p10 bra 	$L__BB2_13;
	mul.wide.u32 	%rd37, %r62, 4;
	add.s64 	%rd38, %rd2, %rd37;
	mov.b32 	%r50, 2147483647;
	st.global.u32 	[%rd38], %r50;
	add.s64 	%rd39, %rd4, %rd37;
	st.global.u32 	[%rd39], %r50;
	add.s64 	%rd40, %rd1, %rd37;
	st.global.u32 	[%rd40], %r50;
$L__BB2_13:
	setp.lt.s32 	%p11, %r40, %r70;
	@%p11 bra 	$L__BB2_33;
	max.s32 	%r16, %r2, 0;
	setp.lt.s32 	%p12, %r37, 1;
	mov.f64 	%fd148, 0d0000000000000000;
	@%p12 bra 	$L__BB2_26;
	and.b32  	%r17, %r37, 7;
	setp.lt.u32 	%p13, %r37, 8;
	mov.f64 	%fd148, 0d0000000000000000;
	mov.b32 	%r66, 0;
	@%p13 bra 	$L__BB2_18;
	and.b32  	%r66, %r37, 2147483640;
	neg.s32 	%r64, %r66;
	mul.wide.u32 	%rd41, %r16, 4;
	add.s64 	%rd42, %rd41, 16;
	add.s64 	%rd96, %rd5, %rd42;
	add.s64 	%rd95, %rd3, %rd42;
	mov.f64 	%fd148, 0d0000000000000000;
$L__BB2_17:
	.pragma "nounroll";
	ld.global.nc.f32 	%f3, [%rd96+-16];
	cvt.f64.f32 	%fd23, %f3;
	ld.global.nc.f32 	%f4, [%rd95+-16];
	cvt.f64.f32 	%fd24, %f4;
	sub.f64 	%fd25, %fd23, %fd24;
	fma.rn.f64 	%fd26, %fd25, %fd25, %fd148;
	ld.global.nc.f32 	%f5, [%rd96+-12];
	cvt.f64.f32 	%fd27, %f5;
	ld.global.nc.f32 	%f6, [%rd95+-12];
	cvt.f64.f32 	%fd28, %f6;
	sub.f64 	%fd29, %fd27, %fd28;
	fma.rn.f64 	%fd30, %fd29, %fd29, %fd26;
	ld.global.nc.f32 	%f7, [%rd96+-8];
	cvt.f64.f32 	%fd31, %f7;
	ld.global.nc.f32 	%f8, [%rd95+-8];
	cvt.f64.f32 	%fd32, %f8;
	sub.f64 	%fd33, %fd31, %fd32;
	fma.rn.f64 	%fd34, %fd33, %fd33, %fd30;
	ld.global.nc.f32 	%f9, [%rd96+-4];
	cvt.f64.f32 	%fd35, %f9;
	ld.global.nc.f32 	%f10, [%rd95+-4];
	cvt.f64.f32 	%fd36, %f10;
	sub.f64 	%fd37, %fd35, %fd36;
	fma.rn.f64 	%fd38, %fd37, %fd37, %fd34;
	ld.global.nc.f32 	%f11, [%rd96];
	cvt.f64.f32 	%fd39, %f11;
	ld.global.nc.f32 	%f12, [%rd95];
	cvt.f64.f32 	%fd40, %f12;
	sub.f64 	%fd41, %fd39, %fd40;
	fma.rn.f64 	%fd42, %fd41, %fd41, %fd38;
	ld.global.nc.f32 	%f13, [%rd96+4];
	cvt.f64.f32 	%fd43, %f13;
	ld.global.nc.f32 	%f14, [%rd95+4];
	cvt.f64.f32 	%fd44, %f14;
	sub.f64 	%fd45, %fd43, %fd44;
	fma.rn.f64 	%fd46, %fd45, %fd45, %fd42;
	ld.global.nc.f32 	%f15, [%rd96+8];
	cvt.f64.f32 	%fd47, %f15;
	ld.global.nc.f32 	%f16, [%rd95+8];
	cvt.f64.f32 	%fd48, %f16;
	sub.f64 	%fd49, %fd47, %fd48;
	fma.rn.f64 	%fd50, %fd49, %fd49, %fd46;
	ld.global.nc.f32 	%f17, [%rd96+12];
	cvt.f64.f32 	%fd51, %f17;
	ld.global.nc.f32 	%f18, [%rd95+12];
	cvt.f64.f32 	%fd52, %f18;
	sub.f64 	%fd53, %fd51, %fd52;
	fma.rn.f64 	%fd148, %fd53, %fd53, %fd50;
	add.s32 	%r64, %r64, 8;
	add.s64 	%rd96, %rd96, 32;
	add.s64 	%rd95, %rd95, 32;
	setp.ne.s32 	%p14, %r64, 0;
	@%p14 bra 	$L__BB2_17;
$L__BB2_18:
	setp.eq.s32 	%p15, %r17, 0;
	@%p15 bra 	$L__BB2_26;
	and.b32  	%r23, %r37, 3;
	setp.lt.u32 	%p16, %r17, 4;
	@%p16 bra 	$L__BB2_21;
	add.s32 	%r52, %r66, %r16;
	mul.wide.u32 	%rd43, %r52, 4;
	add.s64 	%rd44, %rd5, %rd43;
	ld.global.nc.f32 	%f19, [%rd44];
	cvt.f64.f32 	%fd55, %f19;
	add.s64 	%rd45, %rd3, %rd43;
	ld.global.nc.f32 	%f20, [%rd45];
	cvt.f64.f32 	%fd56, %f20;
	sub.f64 	%fd57, %fd55, %fd56;
	fma.rn.f64 	%fd58, %fd57, %fd57, %fd148;
	cvt.u64.u32 	%rd46, %r16;
	cvt.u64.u32 	%rd47, %r66;
	add.s64 	%rd48, %rd47, %rd46;
	shl.b64 	%rd49, %rd48, 2;
	add.s64 	%rd50, %rd5, %rd49;
	ld.global.nc.f32 	%f21, [%rd50+4];
	cvt.f64.f32 	%fd59, %f21;
	add.s64 	%rd51, %rd3, %rd49;
	ld.global.nc.f32 	%f22, [%rd51+4];
	cvt.f64.f32 	%fd60, %f22;
	sub.f64 	%fd61, %fd59, %fd60;
	fma.rn.f64 	%fd62, %fd61, %fd61, %fd58;
	ld.global.nc.f32 	%f23, [%rd50+8];
	cvt.f64.f32 	%fd63, %f23;
	ld.global.nc.f32 	%f24, [%rd51+8];
	cvt.f64.f32 	%fd64, %f24;
	sub.f64 	%fd65, %fd63, %fd64;
	fma.rn.f64 	%fd66, %fd65, %fd65, %fd62;
	ld.global.nc.f32 	%f25, [%rd50+12];
	cvt.f64.f32 	%fd67, %f25;
	ld.global.nc.f32 	%f26, [%rd51+12];
	cvt.f64.f32 	%fd68, %f26;
	sub.f64 	%fd69, %fd67, %fd68;
	fma.rn.f64 	%fd148, %fd69, %fd69, %fd66;
	add.s32 	%r66, %r66, 4;
$L__BB2_21:
	setp.eq.s32 	%p17, %r23, 0;
	@%p17 bra 	$L__BB2_26;
	setp.eq.s32 	%p18, %r23, 1;
	@%p18 bra 	$L__BB2_24;
	add.s32 	%r53, %r66, %r16;
	mul.wide.u32 	%rd52, %r53, 4;
	add.s64 	%rd53, %rd5, %rd52;
	ld.global.nc.f32 	%f27, [%rd53];
	cvt.f64.f32 	%fd71, %f27;
	add.s64 	%rd54, %rd3, %rd52;
	ld.global.nc.f32 	%f28, [%rd54];
	cvt.f64.f32 	%fd72, %f28;
	sub.f64 	%fd73, %fd71, %fd72;
	fma.rn.f64 	%fd74, %fd73, %fd73, %fd148;
	cvt.u64.u32 	%rd55, %r16;
	cvt.u64.u32 	%rd56, %r66;
	add.s64 	%rd57, %rd56, %rd55;
	shl.b64 	%rd58, %rd57, 2;
	add.s64 	%rd59, %rd5, %rd58;
	ld.global.nc.f32 	%f29, [%rd59+4];
	cvt.f64.f32 	%fd75, %f29;
	add.s64 	%rd60, %rd3, %rd58;
	ld.global.nc.f32 	%f30, [%rd60+4];
	cvt.f64.f32 	%fd76, %f30;
	sub.f64 	%fd77, %fd75, %fd76;
	fma.rn.f64 	%fd148, %fd77, %fd77, %fd74;
	add.s32 	%r66, %r66, 2;
$L__BB2_24:
	and.b32  	%r54, %r37, 1;
	setp.eq.b32 	%p19, %r54, 1;
	not.pred 	%p20, %p19;
	@%p20 bra 	$L__BB2_26;
	add.s32 	%r55, %r66, %r16;
	mul.wide.u32 	%rd61, %r55, 4;
	add.s64 	%rd62, %rd5, %rd61;
	ld.global.nc.f32 	%f31, [%rd62];
	cvt.f64.f32 	%fd78, %f31;
	add.s64 	%rd63, %rd3, %rd61;
	ld.global.nc.f32 	%f32, [%rd63];
	cvt.f64.f32 	%fd79, %f32;
	sub.f64 	%fd80, %fd78, %fd79;
	fma.rn.f64 	%fd148, %fd80, %fd80, %fd148;
$L__BB2_26:
	cvt.rn.f64.s32 	%fd13, %r37;
	div.rn.f64 	%fd81, %fd148, %fd13;
	sqrt.rn.f64 	%fd82, %fd81;
	cvt.rn.f32.f64 	%f33, %fd82;
	mul.wide.s32 	%rd64, %r70, 4;
	add.s64 	%rd65, %rd5, %rd64;
	ld.global.nc.f32 	%f34, [%rd65+-4];
	add.s64 	%rd66, %rd4, %rd64;
	st.global.f32 	[%rd66+-4], %f34;
	add.s64 	%rd67, %rd3, %rd64;
	ld.global.nc.f32 	%f35, [%rd67+-4];
	fma.rn.f32 	%f36, %f1, %f33, %f35;
	add.s64 	%rd68, %rd2, %rd64;
	st.global.f32 	[%rd68+-4], %f36;
	mul.f32 	%f37, %f2, %f33;
	sub.f32 	%f38, %f35, %f37;
	add.s64 	%rd69, %rd1, %rd64;
	st.global.f32 	[%rd69+-4], %f38;
	setp.le.s32 	%p21, %r40, %r70;
	@%p21 bra 	$L__BB2_33;
	sub.s32 	%r56, %r40, %r70;
	and.b32  	%r28, %r56, 3;
	setp.eq.s32 	%p22, %r28, 0;
	@%p22 bra 	$L__BB2_30;
	mul.wide.s32 	%rd70, %r37, 4;
	neg.s64 	%rd21, %rd70;
	neg.s32 	%r68, %r28;
$L__BB2_29:
	.pragma "nounroll";
	mul.wide.s32 	%rd71, %r70, 4;
	add.s64 	%rd72, %rd1, %rd71;
	add.s64 	%rd73, %rd2, %rd71;
	add.s64 	%rd74, %rd4, %rd71;
	add.s64 	%rd75, %rd3, %rd71;
	add.s64 	%rd76, %rd5, %rd71;
	add.s64 	%rd77, %rd76, %rd21;
	ld.global.nc.f32 	%f39, [%rd77];
	cvt.f64.f32 	%fd83, %f39;
	add.s64 	%rd78, %rd75, %rd21;
	ld.global.nc.f32 	%f40, [%rd78];
	cvt.f64.f32 	%fd84, %f40;
	sub.f64 	%fd85, %fd83, %fd84;
	ld.global.nc.f32 	%f41, [%rd76];
	cvt.f64.f32 	%fd86, %f41;
	ld.global.nc.f32 	%f42, [%rd75];
	cvt.f64.f32 	%fd87, %f42;
	sub.f64 	%fd88, %fd86, %fd87;
	mul.f64 	%fd89, %fd88, %fd88;
	mul.f64 	%fd90, %fd85, %fd85;
	sub.f64 	%fd91, %fd89, %fd90;
	add.f64 	%fd148, %fd148, %fd91;
	div.rn.f64 	%fd92, %fd148, %fd13;
	sqrt.rn.f64 	%fd93, %fd92;
	cvt.rn.f32.f64 	%f43, %fd93;
	st.global.f32 	[%rd74], %f41;
	fma.rn.f32 	%f44, %f1, %f43, %f42;
	st.global.f32 	[%rd73], %f44;
	mul.f32 	%f45, %f2, %f43;
	sub.f32 	%f46, %f42, %f45;
	st.global.f32 	[%rd72], %f46;
	add.s32 	%r70, %r70, 1;
	add.s32 	%r68, %r68, 1;
	setp.ne.s32 	%p23, %r68, 0;
	@%p23 bra 	$L__BB2_29;
$L__BB2_30:
	sub.s32 	%r57, %r39, %r40;
	add.s32 	%r58, %r37, %r1;
	add.s32 	%r59, %r57, %r58;
	setp.gt.u32 	%p24, %r59, -4;
	@%p24 bra 	$L__BB2_33;
	mul.wide.s32 	%rd79, %r37, 4;
	neg.s64 	%rd22, %rd79;
	add.s64 	%rd23, %rd4, 8;
$L__BB2_32:
	ld.param.u64 	%rd91, [mab_single_row_from_ma_f32_param_10];
	ld.param.u64 	%rd90, [mab_single_row_from_ma_f32_param_8];
	mul.wide.s32 	%rd80, %r70, 4;
	add.s64 	%rd81, %rd5, %rd80;
	cvta.to.global.u64 	%rd82, %rd91;
	add.s64 	%rd83, %rd82, %rd80;
	add.s64 	%rd84, %rd3, %rd80;
	cvta.to.global.u64 	%rd85, %rd90;
	add.s64 	%rd86, %rd85, %rd80;
	add.s64 	%rd87, %rd23, %rd80;
	add.s64 	%rd88, %rd81, %rd22;
	ld.global.nc.f32 	%f47, [%rd88];
	cvt.f64.f32 	%fd94, %f47;
	add.s64 	%rd89, %rd84, %rd22;
	ld.global.nc.f32 	%f48, [%rd89];
	cvt.f64.f32 	%fd95, %f48;
	sub.f64 	%fd96, %fd94, %fd95;
	ld.global.nc.f32 	%f49, [%rd81];
	cvt.f64.f32 	%fd97, %f49;
	ld.global.nc.f32 	%f50, [%rd84];
	cvt.f64.f32 	%fd98, %f50;
	sub.f64 	%fd99, %fd97, %fd98;
	mul.f64 	%fd100, %fd99, %fd99;
	mul.f64 	%fd101, %fd96, %fd96;
	sub.f64 	%fd102, %fd100, %fd101;
	add.f64 	%fd103, %fd148, %fd102;
	div.rn.f64 	%fd104, %fd103, %fd13;
	sqrt.rn.f64 	%fd105, %fd104;
	cvt.rn.f32.f64 	%f51, %fd105;
	st.global.f32 	[%rd87+-8], %f49;
	fma.rn.f32 	%f52, %f1, %f51, %f50;
	st.global.f32 	[%rd86], %f52;
	mul.f32 	%f53, %f2, %f51;
	sub.f32 	%f54, %f50, %f53;
	st.global.f32 	[%rd83], %f54;
	ld.global.nc.f32 	%f55, [%rd88+4];
	cvt.f64.f32 	%fd106, %f55;
	ld.global.nc.f32 	%f56, [%rd89+4];
	cvt.f64.f32 	%fd107, %f56;
	sub.f64 	%fd108, %fd106, %fd107;
	ld.global.nc.f32 	%f57, [%rd81+4];
	cvt.f64.f32 	%fd109, %f57;
	ld.global.nc.f32 	%f58, [%rd84+4];
	cvt.f64.f32 	%fd110, %f58;
	sub.f64 	%fd111, %fd109, %fd110;
	mul.f64 	%fd112, %fd111, %fd111;
	mul.f64 	%fd113, %fd108, %fd108;
	sub.f64 	%fd114, %fd112, %fd113;
	add.f64 	%fd115, %fd103, %fd114;
	div.rn.f64 	%fd116, %fd115, %fd13;
	sqrt.rn.f64 	%fd117, %fd116;
	cvt.rn.f32.f64 	%f59, %fd117;
	st.global.f32 	[%rd87+-4], %f57;
	fma.rn.f32 	%f60, %f1, %f59, %f58;
	st.global.f32 	[%rd86+4], %f60;
	mul.f32 	%f61, %f2, %f59;
	sub.f32 	%f62, %f58, %f61;
	st.global.f32 	[%rd83+4], %f62;
	ld.global.nc.f32 	%f63, [%rd88+8];
	cvt.f64.f32 	%fd118, %f63;
	ld.global.nc.f32 	%f64, [%rd89+8];
	cvt.f64.f32 	%fd119, %f64;
	sub.f64 	%fd120, %fd118, %fd119;
	ld.global.nc.f32 	%f65, [%rd81+8];
	cvt.f64.f32 	%fd121, %f65;
	ld.global.nc.f32 	%f66, [%rd84+8];
	cvt.f64.f32 	%fd122, %f66;
	sub.f64 	%fd123, %fd121, %fd122;
	mul.f64 	%fd124, %fd123, %fd123;
	mul.f64 	%fd125, %fd120, %fd120;
	sub.f64 	%fd126, %fd124, %fd125;
	add.f64 	%fd127, %fd115, %fd126;
	div.rn.f64 	%fd128, %fd127, %fd13;
	sqrt.rn.f64 	%fd129, %fd128;
	cvt.rn.f32.f64 	%f67, %fd129;
	st.global.f32 	[%rd87], %f65;
	fma.rn.f32 	%f68, %f1, %f67, %f66;
	st.global.f32 	[%rd86+8], %f68;
	mul.f32 	%f69, %f2, %f67;
	sub.f32 	%f70, %f66, %f69;
	st.global.f32 	[%rd83+8], %f70;
	ld.global.nc.f32 	%f71, [%rd88+12];
	cvt.f64.f32 	%fd130, %f71;
	ld.global.nc.f32 	%f72, [%rd89+12];
	cvt.f64.f32 	%fd131, %f72;
	sub.f64 	%fd132, %fd130, %fd131;
	ld.global.nc.f32 	%f73, [%rd81+12];
	cvt.f64.f32 	%fd133, %f73;
	ld.global.nc.f32 	%f74, [%rd84+12];
	cvt.f64.f32 	%fd134, %f74;
	sub.f64 	%fd135, %fd133, %fd134;
	mul.f64 	%fd136, %fd135, %fd135;
	mul.f64 	%fd137, %fd132, %fd132;
	sub.f64 	%fd138, %fd136, %fd137;
	add.f64 	%fd148, %fd127, %fd138;
	div.rn.f64 	%fd139, %fd148, %fd13;
	sqrt.rn.f64 	%fd140, %fd139;
	cvt.rn.f32.f64 	%f75, %fd140;
	st.global.f32 	[%rd87+4], %f73;
	fma.rn.f32 	%f76, %f1, %f75, %f74;
	st.global.f32 	[%rd86+12], %f76;
	mul.f32 	%f77, %f2, %f75;
	sub.f32 	%f78, %f74, %f77;
	st.global.f32 	[%rd83+12], %f78;
	add.s32 	%r70, %r70, 4;
	setp.lt.s32 	%p25, %r70, %r40;
	@%p25 bra 	$L__BB2_32;
$L__BB2_33:
	ret;

}
	// .globl	mab_many_series_one_param_time_major_f32
.visible .entry mab_many_series_one_param_time_major_f32(
	.param .u64 .ptr .align 1 mab_many_series_one_param_time_major_f32_param_0,
	.param .u64 .ptr .align 1 mab_many_series_one_param_time_major_f32_param_1,
	.param .u64 .ptr .align 1 mab_many_series_one_param_time_major_f32_param_2,
	.param .u32 mab_many_series_one_param_time_major_f32_param_3,
	.param .u32 mab_many_series_one_param_time_major_f32_param_4,
	.param .u32 mab_many_series_one_param_time_major_f32_param_5,
	.param .u32 mab_many_series_one_param_time_major_f32_param_6,
	.param .f32 mab_many_series_one_param_time_major_f32_param_7,
	.param .f32 mab_many_series_one_param_time_major_f32_param_8,
	.param .u64 .ptr .align 1 mab_many_series_one_param_time_major_f32_param_9,
	.param .u64 .ptr .align 1 mab_many_series_one_param_time_major_f32_param_10,
	.param .u64 .ptr .align 1 mab_many_series_one_param_time_major_f32_param_11
)
{
	.reg .pred 	%p<27>;
	.reg .b32 	%r<114>;
	.reg .b32 	%f<85>;
	.reg .b64 	%rd<150>;
	.reg .b64 	%fd<152>;

	ld.param.u64 	%rd7, [mab_many_series_one_param_time_major_f32_param_0];
	ld.param.u64 	%rd8, [mab_many_series_one_param_time_major_f32_param_1];
	ld.param.u64 	%rd6, [mab_many_series_one_param_time_major_f32_param_2];
	ld.param.u32 	%r59, [mab_many_series_one_param_time_major_f32_param_3];
	ld.param.u32 	%r61, [mab_many_series_one_param_time_major_f32_param_5];
	ld.param.u32 	%r62, [mab_many_series_one_param_time_major_f32_param_6];
	ld.param.u64 	%rd9, [mab_many_series_one_param_time_major_f32_param_9];
	ld.param.u64 	%rd10, [mab_many_series_one_param_time_major_f32_param_10];
	ld.param.u64 	%rd11, [mab_many_series_one_param_time_major_f32_param_11];
	cvta.to.global.u64 	%rd1, %rd11;
	cvta.to.global.u64 	%rd2, %rd9;
	cvta.to.global.u64 	%rd3, %rd8;
	cvta.to.global.u64 	%rd4, %rd10;
	cvta.to.global.u64 	%rd5, %rd7;
	mov.u32 	%r1, %ctaid.y;
	setp.ge.s32 	%p1, %r1, %r59;
	@%p1 bra 	$L__BB3_34;
	cvta.to.global.u64 	%rd12, %rd6;
	mul.wide.u32 	%rd13, %r1, 4;
	add.s64 	%rd14, %rd12, %rd13;
	ld.global.nc.u32 	%r2, [%rd14];
	max.s32 	%r3, %r61, %r62;
	add.s32 	%r4, %r2, %r3;
	add.s32 	%r110, %r4, %r61;
	add.s32 	%r6, %r110, -1;
	mov.u32 	%r63, %tid.x;
	mov.u32 	%r64, %ctaid.x;
	or.b32  	%r65, %r63, %r64;
	setp.ne.s32 	%p2, %r65, 0;
	@%p2 bra 	$L__BB3_34;
	ld.param.u32 	%r90, [mab_many_series_one_param_time_major_f32_param_4];
	min.s32 	%r7, %r6, %r90;
	setp.lt.s32 	%p3, %r7, 1;
	@%p3 bra 	$L__BB3_14;
	and.b32  	%r8, %r7, 7;
	setp.lt.u32 	%p4, %r7, 8;
	mov.b32 	%r99, 0;
	@%p4 bra 	$L__BB3_6;
	and.b32  	%r99, %r7, 2147483640;
	neg.s32 	%r97, %r99;
	shl.b32 	%r11, %r59, 3;
	mul.wide.s32 	%rd19, %r59, 4;
	mov.u32 	%r96, %r1;
$L__BB3_5:
	.pragma "nounroll";
	mul.wide.s32 	%rd15, %r96, 4;
	add.s64 	%rd16, %rd2, %rd15;
	mov.b32 	%r67, 2147483647;
	st.global.u32 	[%rd16], %r67;
	add.s64 	%rd17, %rd4, %rd15;
	st.global.u32 	[%rd17], %r67;
	add.s64 	%rd18, %rd1, %rd15;
	st.global.u32 	[%rd18], %r67;
	add.s64 	%rd20, %rd16, %rd19;
	st.global.u32 	[%rd20], %r67;
	add.s64 	%rd21, %rd17, %rd19;
	st.global.u32 	[%rd21], %r67;
	add.s64 	%rd22, %rd18, %rd19;
	st.global.u32 	[%rd22], %r67;
	add.s64 	%rd23, %rd20, %rd19;
	st.global.u32 	[%rd23], %r67;
	add.s64 	%rd24, %rd21, %rd19;
	st.global.u32 	[%rd24], %r67;
	add.s64 	%rd25, %rd22, %rd19;
	st.global.u32 	[%rd25], %r67;
	add.s64 	%rd26, %rd23, %rd19;
	st.global.u32 	[%rd26], %r67;
	add.s64 	%rd27, %rd24, %rd19;
	st.global.u32 	[%rd27], %r67;
	add.s64 	%rd28, %rd25, %rd19;
	st.global.u32 	[%rd28], %r67;
	add.s64 	%rd29, %rd26, %rd19;
	st.global.u32 	[%rd29], %r67;
	add.s64 	%rd30, %rd27, %rd19;
	st.global.u32 	[%rd30], %r67;
	add.s64 	%rd31, %rd28, %rd19;
	st.global.u32 	[%rd31], %r67;
	add.s64 	%rd32, %rd29, %rd19;
	st.global.u32 	[%rd32], %r67;
	add.s64 	%rd33, %rd30, %rd19;
	st.global.u32 	[%rd33], %r67;
	add.s64 	%rd34, %rd31, %rd19;
	st.global.u32 	[%rd34], %r67;
	add.s64 	%rd35, %rd32, %rd19;
	st.global.u32 	[%rd35], %r67;
	add.s64 	%rd36, %rd33, %rd19;
	st.global.u32 	[%rd36], %r67;
	add.s64 	%rd37, %rd34, %rd19;
	st.global.u32 	[%rd37], %r67;
	add.s64 	%rd38, %rd35, %rd19;
	st.global.u32 	[%rd38], %r67;
	add.s64 	%rd39, %rd36, %rd19;
	st.global.u32 	[%rd39], %r67;
	add.s64 	%rd40, %rd37, %rd19;
	st.global.u32 	[%rd40], %r67;
	add.s32 	%r97, %r97, 8;
	add.s32 	%r96, %r96, %r11;
	setp.ne.s32 	%p5, %r97, 0;
	@%p5 bra 	$L__BB3_5;
$L__BB3_6:
	setp.eq.s32 	%p6, %r8, 0;
	@%p6 bra 	$L__BB3_14;
	and.b32  	%r17, %r7, 3;
	setp.lt.u32 	%p7, %r8, 4;
	@%p7 bra 	$L__BB3_9;
	mad.lo.s32 	%r68, %r99, %r59, %r1;
	mul.wide.s32 	%rd41, %r68, 4;
	add.s64 	%rd42, %rd2, %rd41;
	mov.b32 	%r69, 2147483647;
	st.global.u32 	[%rd42], %r69;
	add.s64 	%rd43, %rd4, %rd41;
	st.global.u32 	[%rd43], %r69;
	add.s64 	%rd44, %rd1, %rd41;
	st.global.u32 	[%rd44], %r69;
	mul.wide.s32 	%rd45, %r59, 4;
	add.s64 	%rd46, %rd42, %rd45;
	st.global.u32 	[%rd46], %r69;
	add.s64 	%rd47, %rd43, %rd45;
	st.global.u32 	[%rd47], %r69;
	add.s64 	%rd48, %rd44, %rd45;
	st.global.u32 	[%rd48], %r69;
	add.s64 	%rd49, %rd46, %rd45;
	st.global.u32 	[%rd49], %r69;
	add.s64 	%rd50, %rd47, %rd45;
	st.global.u32 	[%rd50], %r69;
	add.s64 	%rd51, %rd48, %rd45;
	st.global.u32 	[%rd51], %r69;
	add.s64 	%rd52, %rd49, %rd45;
	st.global.u32 	[%rd52], %r69;
	add.s64 	%rd53, %rd50, %rd45;
	st.global.u32 	[%rd53], %r69;
	add.s64 	%rd54, %rd51, %rd45;
	st.global.u32 	[%rd54], %r69;
	add.s32 	%r99, %r99, 4;
$L__BB3_9:
	setp.eq.s32 	%p8, %r17, 0;
	@%p8 bra 	$L__BB3_14;
	setp.eq.s32 	%p9, %r17, 1;
	@%p9 bra 	$L__BB3_12;
	mad.lo.s32 	%r70, %r99, %r59, %r1;
	mul.wide.s32 	%rd55, %r70, 4;
	add.s64 	%rd56, %rd2, %rd55;
	mov.b32 	%r71, 2147483647;
	st.global.u32 	[%rd56], %r71;
	add.s64 	%rd57, %rd4, %rd55;
	st.global.u32 	[%rd57], %r71;
	add.s64 	%rd58, %rd1, %rd55;
	st.global.u32 	[%rd58], %r71;
	mul.wide.s32 	%rd59, %r59, 4;
	add.s64 	%rd60, %rd56, %rd59;
	st.global.u32 	[%rd60], %r71;
	add.s64 	%rd61, %rd57, %rd59;
	st.global.u32 	[%rd61], %r71;
	add.s64 	%rd62, %rd58, %rd59;
	st.global.u32 	[%rd62], %r71;
	add.s32 	%r99, %r99, 2;
$L__BB3_12:
	and.b32  	%r72, %r7, 1;
	setp.eq.b32 	%p10, %r72, 1;
	not.pred 	%p11, %p10;
	@%p11 bra 	$L__BB3_14;
	mad.lo.s32 	%r73, %r99, %r59, %r1;
	mul.wide.s32 	%rd63, %r73, 4;
	add.s64 	%rd64, %rd2, %rd63;
	mov.b32 	%r74, 2147483647;
	st.global.u32 	[%rd64], %r74;
	add.s64 	%rd65, %rd4, %rd63;
	st.global.u32 	[%rd65], %r74;
	add.s64 	%rd66, %rd1, %rd63;
	st.global.u32 	[%rd66], %r74;
$L__BB3_14:
	ld.param.u32 	%r91, [mab_many_series_one_param_time_major_f32_param_4];
	setp.lt.s32 	%p12, %r91, %r110;
	@%p12 bra 	$L__BB3_34;
	max.s32 	%r22, %r4, 0;
	setp.lt.s32 	%p13, %r61, 1;
	mov.f64 	%fd148, 0d0000000000000000;
	@%p13 bra 	$L__BB3_27;
	and.b32  	%r23, %r61, 7;
	setp.lt.u32 	%p14, %r61, 8;
	mov.f64 	%fd148, 0d0000000000000000;
	mov.b32 	%r104, 0;
	@%p14 bra 	$L__BB3_19;
	and.b32  	%r104, %r61, 2147483640;
	neg.s32 	%r102, %r104;
	mad.lo.s32 	%r101, %r59, %r22, %r1;
	shl.b32 	%r27, %r59, 3;
	mov.f64 	%fd148, 0d0000000000000000;
	mul.wide.s32 	%rd70, %r59, 4;
$L__BB3_18:
	.pragma "nounroll";
	mul.wide.s32 	%rd67, %r101, 4;
	add.s64 	%rd68, %rd5, %rd67;
	ld.global.nc.f32 	%f3, [%rd68];
	cvt.f64.f32 	%fd23, %f3;
	add.s64 	%rd69, %rd3, %rd67;
	ld.global.nc.f32 	%f4, [%rd69];
	cvt.f64.f32 	%fd24, %f4;
	sub.f64 	%fd25, %fd23, %fd24;
	fma.rn.f64 	%fd26, %fd25, %fd25, %fd148;
	add.s64 	%rd71, %rd68, %rd70;
	ld.global.nc.f32 	%f5, [%rd71];
	cvt.f64.f32 	%fd27, %f5;
	add.s64 	%rd72, %rd69, %rd70;
	ld.global.nc.f32 	%f6, [%rd72];
	cvt.f64.f32 	%fd28, %f6;
	sub.f64 	%fd29, %fd27, %fd28;
	fma.rn.f64 	%fd30, %fd29, %fd29, %fd26;
	add.s64 	%rd73, %rd71, %rd70;
	ld.global.nc.f32 	%f7, [%rd73];
	cvt.f64.f32 	%fd31, %f7;
	add.s64 	%rd74, %rd72, %rd70;
	ld.global.nc.f32 	%f8, [%rd74];
	cvt.f64.f32 	%fd32, %f8;
	sub.f64 	%fd33, %fd31, %fd32;
	fma.rn.f64 	%fd34, %fd33, %fd33, %fd30;
	add.s64 	%rd75, %rd73, %rd70;
	ld.global.nc.f32 	%f9, [%rd75];
	cvt.f64.f32 	%fd35, %f9;
	add.s64 	%rd76, %rd74, %rd70;
	ld.global.nc.f32 	%f10, [%rd76];
	cvt.f64.f32 	%fd36, %f10;
	sub.f64 	%fd37, %fd35, %fd36;
	fma.rn.f64 	%fd38, %fd37, %fd37, %fd34;
	add.s64 	%rd77, %rd75, %rd70;
	ld.global.nc.f32 	%f11, [%rd77];
	cvt.f64.f32 	%fd39, %f11;
	add.s64 	%rd78, %rd76, %rd70;
	ld.global.nc.f32 	%f12, [%rd78];
	cvt.f64.f32 	%fd40, %f12;
	sub.f64 	%fd41, %fd39, %fd40;
	fma.rn.f64 	%fd42, %fd41, %fd41, %fd38;
	add.s64 	%rd79, %rd77, %rd70;
	ld.global.nc.f32 	%f13, [%rd79];
	cvt.f64.f32 	%fd43, %f13;
	add.s64 	%rd80, %rd78, %rd70;
	ld.global.nc.f32 	%f14, [%rd80];
	cvt.f64.f32 	%fd44, %f14;
	sub.f64 	%fd45, %fd43, %fd44;
	fma.rn.f64 	%fd46, %fd45, %fd45, %fd42;
	add.s64 	%rd81, %rd79, %rd70;
	ld.global.nc.f32 	%f15, [%rd81];
	cvt.f64.f32 	%fd47, %f15;
	add.s64 	%rd82, %rd80, %rd70;
	ld.global.nc.f32 	%f16, [%rd82];
	cvt.f64.f32 	%fd48, %f16;
	sub.f64 	%fd49, %fd47, %fd48;
	fma.rn.f64 	%fd50, %fd49, %fd49, %fd46;
	add.s64 	%rd83, %rd81, %rd70;
	ld.global.nc.f32 	%f17, [%rd83];
	cvt.f64.f32 	%fd51, %f17;
	add.s64 	%rd84, %rd82, %rd70;
	ld.global.nc.f32 	%f18, [%rd84];
	cvt.f64.f32 	%fd52, %f18;
	sub.f64 	%fd53, %fd51, %fd52;
	fma.rn.f64 	%fd148, %fd53, %fd53, %fd50;
	add.s32 	%r102, %r102, 8;
	add.s32 	%r101, %r101, %r27;
	setp.ne.s32 	%p15, %r102, 0;
	@%p15 bra 	$L__BB3_18;
$L__BB3_19:
	setp.eq.s32 	%p16, %r23, 0;
	@%p16 bra 	$L__BB3_27;
	and.b32  	%r33, %r61, 3;
	setp.lt.u32 	%p17, %r23, 4;
	@%p17 bra 	$L__BB3_22;
	add.s32 	%r76, %r104, %r22;
	mad.lo.s32 	%r77, %r76, %r59, %r1;
	mul.wide.s32 	%rd85, %r77, 4;
	add.s64 	%rd86, %rd5, %rd85;
	ld.global.nc.f32 	%f19, [%rd86];
	cvt.f64.f32 	%fd55, %f19;
	add.s64 	%rd87, %rd3, %rd85;
	ld.global.nc.f32 	%f20, [%rd87];
	cvt.f64.f32 	%fd56, %f20;
	sub.f64 	%fd57, %fd55, %fd56;
	fma.rn.f64 	%fd58, %fd57, %fd57, %fd148;
	mul.wide.s32 	%rd88, %r59, 4;
	add.s64 	%rd89, %rd86, %rd88;
	ld.global.nc.f32 	%f21, [%rd89];
	cvt.f64.f32 	%fd59, %f21;
	add.s64 	%rd90, %rd87, %rd88;
	ld.global.nc.f32 	%f22, [%rd90];
	cvt.f64.f32 	%fd60, %f22;
	sub.f64 	%fd61, %fd59, %fd60;
	fma.rn.f64 	%fd62, %fd61, %fd61, %fd58;
	add.s64 	%rd91, %rd89, %rd88;
	ld.global.nc.f32 	%f23, [%rd91];
	cvt.f64.f32 	%fd63, %f23;
	add.s64 	%rd92, %rd90, %rd88;
	ld.global.nc.f32 	%f24, [%rd92];
	cvt.f64.f32 	%fd64, %f24;
	sub.f64 	%fd65, %fd63, %fd64;
	fma.rn.f64 	%fd66, %fd65, %fd65, %fd62;
	add.s64 	%rd93, %rd91, %rd88;
	ld.global.nc.f32 	%f25, [%rd93];
	cvt.f64.f32 	%fd67, %f25;
	add.s64 	%rd94, %rd92, %rd88;
	ld.global.nc.f32 	%f26, [%rd94];
	cvt.f64.f32 	%fd68, %f26;
	sub.f64 	%fd69, %fd67, %fd68;
	fma.rn.f64 	%fd148, %fd69, %fd69, %fd66;
	add.s32 	%r104, %r104, 4;
$L__BB3_22:
	setp.eq.s32 	%p18, %r33, 0;
	@%p18 bra 	$L__BB3_27;
	setp.eq.s32 	%p19, %r33, 1;
	@%p19 bra 	$L__BB3_25;
	add.s32 	%r78, %r104, %r22;
	mad.lo.s32 	%r79, %r78, %r59, %r1;
	mul.wide.s32 	%rd95, %r79, 4;
	add.s64 	%rd96, %rd5, %rd95;
	ld.global.nc.f32 	%f27, [%rd96];
	cvt.f64.f32 	%fd71, %f27;
	add.s64 	%rd97, %rd3, %rd95;
	ld.global.nc.f32 	%f28, [%rd97];
	cvt.f64.f32 	%fd72, %f28;
	sub.f64 	%fd73, %fd71, %fd72;
	fma.rn.f64 	%fd74, %fd73, %fd73, %fd148;
	mul.wide.s32 	%rd98, %r59, 4;
	add.s64 	%rd99, %rd96, %rd98;
	ld.global.nc.f32 	%f29, [%rd99];
	cvt.f64.f32 	%fd75, %f29;
	add.s64 	%rd100, %rd97, %rd98;
	ld.global.nc.f32 	%f30, [%rd100];
	cvt.f64.f32 	%fd76, %f30;
	sub.f64 	%fd77, %fd75, %fd76;
	fma.rn.f64 	%fd148, %fd77, %fd77, %fd74;
	add.s32 	%r104, %r104, 2;
$L__BB3_25:
	and.b32  	%r80, %r61, 1;
	setp.eq.b32 	%p20, %r80, 1;
	not.pred 	%p21, %p20;
	@%p21 bra 	$L__BB3_27;
	add.s32 	%r81, %r104, %r22;
	mad.lo.s32 	%r82, %r81, %r59, %r1;
	mul.wide.s32 	%rd101, %r82, 4;
	add.s64 	%rd102, %rd5, %rd101;
	ld.global.nc.f32 	%f31, [%rd102];
	cvt.f64.f32 	%fd78, %f31;
	add.s64 	%rd103, %rd3, %rd101;
	ld.global.nc.f32 	%f32, [%rd103];
	cvt.f64.f32 	%fd79, %f32;
	sub.f64 	%fd80, %fd78, %fd79;
	fma.rn.f64 	%fd148, %fd80, %fd80, %fd148;
$L__BB3_27:
	ld.param.f32 	%f82, [mab_many_series_one_param_time_major_f32_param_8];
	ld.param.f32 	%f79, [mab_many_series_one_param_time_major_f32_param_7];
	ld.param.u32 	%r92, [mab_many_series_one_param_time_major_f32_param_4];
	mad.lo.s32 	%r83, %r6, %r59, %r1;
	cvt.rn.f64.s32 	%fd13, %r61;
	div.rn.f64 	%fd81, %fd148, %fd13;
	sqrt.rn.f64 	%fd82, %fd81;
	cvt.rn.f32.f64 	%f33, %fd82;
	mul.wide.s32 	%rd104, %r83, 4;
	add.s64 	%rd105, %rd5, %rd104;
	ld.global.nc.f32 	%f34, [%rd105];
	add.s64 	%rd106, %rd4, %rd104;
	st.global.f32 	[%rd106], %f34;
	add.s64 	%rd107, %rd3, %rd104;
	ld.global.nc.f32 	%f35, [%rd107];
	fma.rn.f32 	%f36, %f79, %f33, %f35;
	add.s64 	%rd108, %rd2, %rd104;
	st.global.f32 	[%rd108], %f36;
	mul.f32 	%f37, %f82, %f33;
	sub.f32 	%f38, %f35, %f37;
	add.s64 	%rd109, %rd1, %rd104;
	st.global.f32 	[%rd109], %f38;
	setp.le.s32 	%p22, %r92, %r110;
	@%p22 bra 	$L__BB3_34;
	ld.param.u32 	%r93, [mab_many_series_one_param_time_major_f32_param_4];
	sub.s32 	%r84, %r93, %r110;
	and.b32  	%r38, %r84, 3;
	setp.eq.s32 	%p23, %r38, 0;
	@%p23 bra 	$L__BB3_31;
	mad.lo.s32 	%r108, %r59, %r110, %r1;
	mad.lo.s32 	%r107, %r59, %r4, %r1;
	neg.s32 	%r106, %r38;
$L__BB3_30:
	.pragma "nounroll";
	ld.param.f32 	%f83, [mab_many_series_one_param_time_major_f32_param_8];
	ld.param.f32 	%f80, [mab_many_series_one_param_time_major_f32_param_7];
	mul.wide.s32 	%rd110, %r107, 4;
	add.s64 	%rd111, %rd5, %rd110;
	ld.global.nc.f32 	%f39, [%rd111];
	cvt.f64.f32 	%fd83, %f39;
	add.s64 	%rd112, %rd3, %rd110;
	ld.global.nc.f32 	%f40, [%rd112];
	cvt.f64.f32 	%fd84, %f40;
	sub.f64 	%fd85, %fd83, %fd84;
	mul.wide.s32 	%rd113, %r108, 4;
	add.s64 	%rd114, %rd5, %rd113;
	ld.global.nc.f32 	%f41, [%rd114];
	cvt.f64.f32 	%fd86, %f41;
	add.s64 	%rd115, %rd3, %rd113;
	ld.global.nc.f32 	%f42, [%rd115];
	cvt.f64.f32 	%fd87, %f42;
	sub.f64 	%fd88, %fd86, %fd87;
	mul.f64 	%fd89, %fd88, %fd88;
	mul.f64 	%fd90, %fd85, %fd85;
	sub.f64 	%fd91, %fd89, %fd90;
	add.f64 	%fd148, %fd148, %fd91;
	div.rn.f64 	%fd92, %fd148, %fd13;
	sqrt.rn.f64 	%fd93, %fd92;
	cvt.rn.f32.f64 	%f43, %fd93;
	add.s64 	%rd116, %rd4, %rd113;
	st.global.f32 	[%rd116], %f41;
	fma.rn.f32 	%f44, %f80, %f43, %f42;
	add.s64 	%rd117, %rd2, %rd113;
	st.global.f32 	[%rd117], %f44;
	mul.f32 	%f45, %f83, %f43;
	sub.f32 	%f46, %f42, %f45;
	add.s64 	%rd118, %rd1, %rd113;
	st.global.f32 	[%rd118], %f46;
	add.s32 	%r110, %r110, 1;
	add.s32 	%r108, %r108, %r59;
	add.s32 	%r107, %r107, %r59;
	add.s32 	%r106, %r106, 1;
	setp.ne.s32 	%p24, %r106, 0;
	@%p24 bra 	$L__BB3_30;
$L__BB3_31:
	ld.param.u32 	%r94, [mab_many_series_one_param_time_major_f32_param_4];
	sub.s32 	%r85, %r2, %r94;
	add.s32 	%r86, %r61, %r3;
	add.s32 	%r87, %r85, %r86;
	setp.gt.u32 	%p25, %r87, -4;
	@%p25 bra 	$L__BB3_34;
	mad.lo.s32 	%r112, %r110, %r59, %r1;
	sub.s32 	%r88, %r110, %r61;
	mad.lo.s32 	%r111, %r59, %r88, %r1;
	mul.wide.s32 	%rd128, %r59, 4;
$L__BB3_33:
	ld.param.f32 	%f84, [mab_many_series_one_param_time_major_f32_param_8];
	ld.param.f32 	%f81, [mab_many_series_one_param_time_major_f32_param_7];
	ld.param.u32 	%r95, [mab_many_series_one_param_time_major_f32_param_4];
	mul.wide.s32 	%rd119, %r111, 4;
	add.s64 	%rd120, %rd5, %rd119;
	ld.global.nc.f32 	%f47, [%rd120];
	cvt.f64.f32 	%fd94, %f47;
	add.s64 	%rd121, %rd3, %rd119;
	ld.global.nc.f32 	%f48, [%rd121];
	cvt.f64.f32 	%fd95, %f48;
	sub.f64 	%fd96, %fd94, %fd95;
	mul.wide.s32 	%rd122, %r112, 4;
	add.s64 	%rd123, %rd5, %rd122;
	ld.global.nc.f32 	%f49, [%rd123];
	cvt.f64.f32 	%fd97, %f49;
	add.s64 	%rd124, %rd3, %rd122;
	ld.global.nc.f32 	%f50, [%rd124];
	cvt.f64.f32 	%fd98, %f50;
	sub.f64 	%fd99, %fd97, %fd98;
	mul.f64 	%fd100, %fd99, %fd99;
	mul.f64 	%fd101, %fd96, %fd96;
	sub.f64 	%fd102, %fd100, %fd101;
	add.f64 	%fd103, %fd148, %fd102;
	div.rn.f64 	%fd104, %fd103, %fd13;
	sqrt.rn.f64 	%fd105, %fd104;
	cvt.rn.f32.f64 	%f51, %fd105;
	add.s64 	%rd125, %rd4, %rd122;
	st.global.f32 	[%rd125], %f49;
	fma.rn.f32 	%f52, %f81, %f51, %f50;
	add.s64 	%rd126, %rd2, %rd122;
	st.global.f32 	[%rd126], %f52;
	mul.f32 	%f53, %f84, %f51;
	sub.f32 	%f54, %f50, %f53;
	add.s64 	%rd127, %rd1, %rd122;
	st.global.f32 	[%rd127], %f54;
	add.s64 	%rd129, %rd120, %rd128;
	ld.global.nc.f32 	%f55, [%rd129];
	cvt.f64.f32 	%fd106, %f55;
	add.s64 	%rd130, %rd121, %rd128;
	ld.global.nc.f32 	%f56, [%rd130];
	cvt.f64.f32 	%fd107, %f56;
	sub.f64 	%fd108, %fd106, %fd107;
	add.s64 	%rd131, %rd123, %rd128;
	ld.global.nc.f32 	%f57, [%rd131];
	cvt.f64.f32 	%fd109, %f57;
	add.s64 	%rd132, %rd124, %rd128;
	ld.global.nc.f32 	%f58, [%rd132];
	cvt.f64.f32 	%fd110, %f58;
	sub.f64 	%fd111, %fd109, %fd110;
	mul.f64 	%fd112, %fd111, %fd111;
	mul.f64 	%fd113, %fd108, %fd108;
	sub.f64 	%fd114, %fd112, %fd113;
	add.f64 	%fd115, %fd103, %fd114;
	div.rn.f64 	%fd116, %fd115, %fd13;
	sqrt.rn.f64 	%fd117, %fd116;
	cvt.rn.f32.f64 	%f59, %fd117;
	add.s64 	%rd133, %rd125, %rd128;
	st.global.f32 	[%rd133], %f57;
	fma.rn.f32 	%f60, %f81, %f59, %f58;
	add.s64 	%rd134, %rd126, %rd128;
	st.global.f32 	[%rd134], %f60;
	mul.f32 	%f61, %f84, %f59;
	sub.f32 	%f62, %f58, %f61;
	add.s64 	%rd135, %rd127, %rd128;
	st.global.f32 	[%rd135], %f62;
	add.s64 	%rd136, %rd129, %rd128;
	ld.global.nc.f32 	%f63, [%rd136];
	cvt.f64.f32 	%fd118, %f63;
	add.s64 	%rd137, %rd130, %rd128;
	ld.global.nc.f32 	%f64, [%rd137];
	cvt.f64.f32 	%fd119, %f64;
	sub.f64 	%fd120, %fd118, %fd119;
	add.s64 	%rd138, %rd131, %rd128;
	ld.global.nc.f32 	%f65, [%rd138];
	cvt.f64.f32 	%fd121, %f65;
	add.s64 	%rd139, %rd132, %rd128;
	ld.global.nc.f32 	%f66, [%rd139];
	cvt.f64.f32 	%fd122, %f66;
	sub.f64 	%fd123, %fd121, %fd122;
	mul.f64 	%fd124, %fd123, %fd123;
	mul.f64 	%fd125, %fd120, %fd120;
	sub.f64 	%fd126, %fd124, %fd125;
	add.f64 	%fd127, %fd115, %fd126;
	div.rn.f64 	%fd128, %fd127, %fd13;
	sqrt.rn.f64 	%fd129, %fd128;
	cvt.rn.f32.f64 	%f67, %fd129;
	add.s64 	%rd140, %rd133, %rd128;
	st.global.f32 	[%rd140], %f65;
	fma.rn.f32 	%f68, %f81, %f67, %f66;
	add.s64 	%rd141, %rd134, %rd128;
	st.global.f32 	[%rd141], %f68;
	mul.f32 	%f69, %f84, %f67;
	sub.f32 	%f70, %f66, %f69;
	add.s64 	%rd142, %rd135, %rd128;
	st.global.f32 	[%rd142], %f70;
	add.s64 	%rd143, %rd136, %rd128;
	ld.global.nc.f32 	%f71, [%rd143];
	cvt.f64.f32 	%fd130, %f71;
	add.s64 	%rd144, %rd137, %rd128;
	ld.global.nc.f32 	%f72, [%rd144];
	cvt.f64.f32 	%fd131, %f72;
	sub.f64 	%fd132, %fd130, %fd131;
	add.s64 	%rd145, %rd138, %rd128;
	ld.global.nc.f32 	%f73, [%rd145];
	cvt.f64.f32 	%fd133, %f73;
	add.s64 	%rd146, %rd139, %rd128;
	ld.global.nc.f32 	%f74, [%rd146];
	cvt.f64.f32 	%fd134, %f74;
	sub.f64 	%fd135, %fd133, %fd134;
	mul.f64 	%fd136, %fd135, %fd135;
	mul.f64 	%fd137, %fd132, %fd132;
	sub.f64 	%fd138, %fd136, %fd137;
	add.f64 	%fd148, %fd127, %fd138;
	div.rn.f64 	%fd139, %fd148, %fd13;
	sqrt.rn.f64 	%fd140, %fd139;
	cvt.rn.f32.f64 	%f75, %fd140;
	add.s64 	%rd147, %rd140, %rd128;
	st.global.f32 	[%rd147], %f73;
	fma.rn.f32 	%f76, %f81, %f75, %f74;
	add.s64 	%rd148, %rd141, %rd128;
	st.global.f32 	[%rd148], %f76;
	mul.f32 	%f77, %f84, %f75;
	sub.f32 	%f78, %f74, %f77;
	add.s64 	%rd149, %rd142, %rd128;
	st.global.f32 	[%rd149], %f78;
	add.s32 	%r110, %r110, 4;
	shl.b32 	%r89, %r59, 2;
	add.s32 	%r112, %r112, %r89;
	add.s32 	%r111, %r111, %r89;
	setp.lt.s32 	%p26, %r110, %r95;
	@%p26 bra 	$L__BB3_33;
$L__BB3_34:
	ret;

}


// ===== COMPILED SASS (sm_100) =====

	.target	sm_100

	.elftype	@"ET_EXEC"


//--------------------- .note.nv.tkinfo           --------------------------
	.section	.note.nv.tkinfo,"",@"SHT_NOTE"
	.sectionflags	@"SHF_NOTE_NV_TKINFO"
	.tkinfo
        /*0018*/ 	.word	0x00000002
        /*0030*/ 	.string	""
        /*0030*/ 	.string	"ptxas"
        /*0030*/ 	.string	"Cuda compilation tools, release 13.0, V13.0.88"
        /*0030*/ 	.string	"Build cuda_13.0.r13.0/compiler.36424714_0"
        /*0030*/ 	.string	"-arch sm_100 -m 64 "



//--------------------- .note.nv.cuinfo           --------------------------
	.section	.note.nv.cuinfo,"",@"SHT_NOTE"
	.sectionflags	@"SHF_NOTE_NV_CUINFO"
        /*0018*/ 	.short	0x0002
        /*001a*/ 	.short	0x0064
        /*001c*/ 	.short	0x0082
	.zero		2


//--------------------- .nv.info                  --------------------------
	.section	.nv.info,"",@"SHT_CUDA_INFO"
	.align	4


	//----- nvinfo : EIATTR_REGCOUNT
	.align		4
        /*0000*/ 	.byte	0x04, 0x2f
        /*0002*/ 	.short	(.L_1 - .L_0)
	.align		4
.L_0:
        /*0004*/ 	.word	index@(mab_dev_from_ma_f32)
        /*0008*/ 	.word	0x00000028


	//----- nvinfo : EIATTR_FRAME_SIZE
	.align		4
.L_1:
        /*000c*/ 	.byte	0x04, 0x11
        /*000e*/ 	.short	(.L_3 - .L_2)
	.align		4
.L_2:
        /*0010*/ 	.word	index@($__internal_5_$__cuda_sm20_dsqrt_rn_f64_mediumpath_v1)
        /*0014*/ 	.word	0x00000000


	//----- nvinfo : EIATTR_FRAME_SIZE
	.align		4
.L_3:
        /*0018*/ 	.byte	0x04, 0x11
        /*001a*/ 	.short	(.L_5 - .L_4)
	.align		4
.L_4:
        /*001c*/ 	.word	index@($__internal_4_$__cuda_sm20_div_rn_f64_full)
        /*0020*/ 	.word	0x00000000


	//----- nvinfo : EIATTR_FRAME_SIZE
	.align		4
.L_5:
        /*0024*/ 	.byte	0x04, 0x11
        /*0026*/ 	.short	(.L_7 - .L_6)
	.align		4
.L_6:
        /*0028*/ 	.word	index@(mab_dev_from_ma_f32)
        /*002c*/ 	.word	0x00000000


	//----- nvinfo : EIATTR_REGCOUNT
	.align		4
.L_7:
        /*0030*/ 	.byte	0x04, 0x2f
        /*0032*/ 	.short	(.L_9 - .L_8)
	.align		4
.L_8:
        /*0034*/ 	.word	index@(mab_apply_dev_shared_ma_batch_f32)
        /*0038*/ 	.word	0x0000001e


	//----- nvinfo : EIATTR_FRAME_SIZE
	.align		4
.L_9:
        /*003c*/ 	.byte	0x04, 0x11
        /*003e*/ 	.short	(.L_11 - .L_10)
	.align		4
.L_10:
        /*0040*/ 	.word	index@(mab_apply_dev_shared_ma_batch_f32)
        /*0044*/ 	.word	0x00000000


	//----- nvinfo : EIATTR_REGCOUNT
	.align		4
.L_11:
        /*0048*/ 	.byte	0x04, 0x2f
        /*004a*/ 	.short	(.L_13 - .L_12)
	.align		4
.L_12:
        /*004c*/ 	.word	index@(mab_single_row_from_ma_f32)
        /*0050*/ 	.word	0x00000022


	//----- nvinfo : EIATTR_FRAME_SIZE
	.align		4
.L_13:
        /*0054*/ 	.byte	0x04, 0x11
        /*0056*/ 	.short	(.L_15 - .L_14)
	.align		4
.L_14:
        /*0058*/ 	.word	index@($__internal_3_$__cuda_sm20_dsqrt_rn_f64_mediumpath_v1)
        /*005c*/ 	.word	0x00000000


	//----- nvinfo : EIATTR_FRAME_SIZE
	.align		4
.L_15:
        /*0060*/ 	.byte	0x04, 0x11
        /*0062*/ 	.short	(.L_17 - .L_16)
	.align		4
.L_16:
        /*0064*/ 	.word	index@($__internal_2_$__cuda_sm20_div_rn_f64_full)
        /*0068*/ 	.word	0x00000000


	//----- nvinfo : EIATTR_FRAME_SIZE
	.align		4
.L_17:
        /*006c*/ 	.byte	0x04, 0x11
        /*006e*/ 	.short	(.L_19 - .L_18)
	.align		4
.L_18:
        /*0070*/ 	.word	index@(mab_single_row_from_ma_f32)
        /*0074*/ 	.word	0x00000000


	//----- nvinfo : EIATTR_REGCOUNT
	.align		4
.L_19:
        /*0078*/ 	.byte	0x04, 0x2f
        /*007a*/ 	.short	(.L_21 - .L_20)
	.align		4
.L_20:
        /*007c*/ 	.word	index@(mab_many_series_one_param_time_major_f32)
        /*0080*/ 	.word	0x00000028


	//----- nvinfo : EIATTR_FRAME_SIZE
	.align		4
.L_21:
        /*0084*/ 	.byte	0x04, 0x11
        /*0086*/ 	.short	(.L_23 - .L_22)
	.align		4
.L_22:
        /*0088*/ 	.word	index@($__internal_1_$__cuda_sm20_dsqrt_rn_f64_mediumpath_v1)
        /*008c*/ 	.word	0x00000000


	//----- nvinfo : EIATTR_FRAME_SIZE
	.align		4
.L_23:
        /*0090*/ 	.byte	0x04, 0x11
        /*0092*/ 	.short	(.L_25 - .L_24)
	.align		4
.L_24:
        /*0094*/ 	.word	index@($__internal_0_$__cuda_sm20_div_rn_f64_full)
        /*0098*/ 	.word	0x00000000


	//----- nvinfo : EIATTR_FRAME_SIZE
	.align		4
.L_25:
        /*009c*/ 	.byte	0x04, 0x11
        /*009e*/ 	.short	(.L_27 - .L_26)
	.align		4
.L_26:
        /*00a0*/ 	.word	index@(mab_many_series_one_param_time_major_f32)
        /*00a4*/ 	.word	0x00000000


	//----- nvinfo : EIATTR_MIN_STACK_SIZE
	.align		4
.L_27:
        /*00a8*/ 	.byte	0x04, 0x12
        /*00aa*/ 	.short	(.L_29 - .L_28)
	.align		4
.L_28:
        /*00ac*/ 	.word	index@(mab_many_series_one_param_time_major_f32)
        /*00b0*/ 	.word	0x00000000


	//----- nvinfo : EIATTR_MIN_STACK_SIZE
	.align		4
.L_29:
        /*00b4*/ 	.byte	0x04, 0x12
        /*00b6*/ 	.short	(.L_31 - .L_30)
	.align		4
.L_30:
        /*00b8*/ 	.word	index@(mab_single_row_from_ma_f32)
        /*00bc*/ 	.word	0x00000000


	//----- nvinfo : EIATTR_MIN_STACK_SIZE
	.align		4
.L_31:
        /*00c0*/ 	.byte	0x04, 0x12
        /*00c2*/ 	.short	(.L_33 - .L_32)
	.align		4
.L_32:
        /*00c4*/ 	.word	index@(mab_apply_dev_shared_ma_batch_f32)
        /*00c8*/ 	.word	0x00000000


	//----- nvinfo : EIATTR_MIN_STACK_SIZE
	.align		4
.L_33:
        /*00cc*/ 	.byte	0x04, 0x12
        /*00ce*/ 	.short	(.L_35 - .L_34)
	.align		4
.L_34:
        /*00d0*/ 	.word	index@(mab_dev_from_ma_f32)
        /*00d4*/ 	.word	0x00000000
.L_35:


//--------------------- .nv.compat                --------------------------
	.section	.nv.compat,"",@"SHT_CUDA_COMPAT_INFO"
	.align	4
        /*0000*/ 	.byte	0x02, 0x09, 0x00, 0x00, 0x02, 0x02, 0x01, 0x00, 0x02, 0x05, 0x05, 0x00, 0x03, 0x07, 0x01, 0x01
        /*0010*/ 	.byte	0x02, 0x03, 0x00, 0x00, 0x02, 0x06, 0x01, 0x00, 0x04, 0x0b, 0x08, 0x00, 0x01, 0x00, 0x00, 0x00
        /*0020*/ 	.byte	0x00, 0x00, 0x00, 0x00


//--------------------- .nv.info.mab_many_series_one_param_time_major_f32 --------------------------
	.section	.nv.info.mab_many_series_one_param_time_major_f32,"",@"SHT_CUDA_INFO"
	.sectionflags	@""
	.align	4


	//----- nvinfo : EIATTR_CUDA_API_VERSION
	.align		4
        /*0000*/ 	.byte	0x04, 0x37
        /*0002*/ 	.short	(.L_37 - .L_36)
.L_36:
        /*0004*/ 	.word	0x00000082


	//----- nvinfo : EIATTR_KPARAM_INFO
	.align		4
.L_37:
        /*0008*/ 	.byte	0x04, 0x17
        /*000a*/ 	.short	(.L_39 - .L_38)
.L_38:
        /*000c*/ 	.word	0x00000000
        /*0010*/ 	.short	0x000b
        /*0012*/ 	.short	0x0040
        /*0014*/ 	.byte	0x00, 0xf5, 0x21, 0x00


	//----- nvinfo : EIATTR_KPARAM_INFO
	.align		4
.L_39:
        /*0018*/ 	.byte	0x04, 0x17
        /*001a*/ 	.short	(.L_41 - .L_40)
.L_40:
        /*001c*/ 	.word	0x00000000
        /*0020*/ 	.short	0x000a
        /*0022*/ 	.short	0x0038
        /*0024*/ 	.byte	0x00, 0xf5, 0x21, 0x00


	//----- nvinfo : EIATTR_KPARAM_INFO
	.align		4
.L_41:
        /*0028*/ 	.byte	0x04, 0x17
        /*002a*/ 	.short	(.L_43 - .L_42)
.L_42:
        /*002c*/ 	.word	0x00000000
        /*0030*/ 	.short	0x0009
        /*0032*/ 	.short	0x0030
        /*0034*/ 	.byte	0x00, 0xf5, 0x21, 0x00


	//----- nvinfo : EIATTR_KPARAM_INFO
	.align		4
.L_43:
        /*0038*/ 	.byte	0x04, 0x17
        /*003a*/ 	.short	(.L_45 - .L_44)
.L_44:
        /*003c*/ 	.word	0x00000000
        /*0040*/ 	.short	0x0008
        /*0042*/ 	.short	0x002c
        /*0044*/ 	.byte	0x00, 0xf0, 0x11, 0x00


	//----- nvinfo : EIATTR_KPARAM_INFO
	.align		4
.L_45:
        /*0048*/ 	.byte	0x04, 0x17
        /*004a*/ 	.short	(.L_47 - .L_46)
.L_46:
        /*004c*/ 	.word	0x00000000
        /*0050*/ 	.short	0x0007
        /*0052*/ 	.short	0x0028
        /*0054*/ 	.byte	0x00, 0xf0, 0x11, 0x00


	//----- nvinfo : EIATTR_KPARAM_INFO
	.align		4
.L_47:
        /*0058*/ 	.byte	0x04, 0x17
        /*005a*/ 	.short	(.L_49 - .L_48)
.L_48:
        /*005c*/ 	.word	0x00000000
        /*0060*/ 	.short	0x0006
        /*0062*/ 	.short	0x0024
        /*0064*/ 	.byte	0x00, 0xf0, 0x11, 0x00


	//----- nvinfo : EIATTR_KPARAM_INFO
	.align		4
.L_49:
        /*0068*/ 	.byte	0x04, 0x17
        /*006a*/ 	.short	(.L_51 - .L_50)
.L_50:
        /*006c*/ 	.word	0x00000000
        /*0070*/ 	.short	0x0005
        /*0072*/ 	.short	0x0020
        /*0074*/ 	.byte	0x00, 0xf0, 0x11, 0x00


	//----- nvinfo : EIATTR_KPARAM_INFO
	.align		4
.L_51:
        /*0078*/ 	.byte	0x04, 0x17
        /*007a*/ 	.short	(.L_53 - .L_52)
.L_52:
        /*007c*/ 	.word	0x00000000
        /*0080*/ 	.short	0x0004
        /*0082*/ 	.short	0x001c
        /*0084*/ 	.byte	0x00, 0xf0, 0x11, 0x00


	//----- nvinfo : EIATTR_KPARAM_INFO
	.align		4
.L_53:
        /*0088*/ 	.byte	0x04, 0x17
        /*008a*/ 	.short	(.L_55 - .L_54)
.L_54:
        /*008c*/ 	.word	0x00000000
        /*0090*/ 	.short	0x0003
        /*0092*/ 	.short	0x0018
        /*0094*/ 	.byte	0x00, 0xf0, 0x11, 0x00


	//----- nvinfo : EIATTR_KPARAM_INFO
	.align		4
.L_55:
        /*0098*/ 	.byte	0x04, 0x17
        /*009a*/ 	.short	(.L_57 - .L_56)
.L_56:
        /*009c*/ 	.word	0x00000000
        /*00a0*/ 	.short	0x0002
        /*00a2*/ 	.short	0x0010
        /*00a4*/ 	.byte	0x00, 0xf5, 0x21, 0x00


	//----- nvinfo : EIATTR_KPARAM_INFO
	.align		4
.L_57:
        /*00a8*/ 	.byte	0x04, 0x17
        /*00aa*/ 	.short	(.L_59 - .L_58)
.L_58:
        /*00ac*/ 	.word	0x00000000
        /*00b0*/ 	.short	0x0001
        /*00b2*/ 	.short	0x0008
        /*00b4*/ 	.byte	0x00, 0xf5, 0x21, 0x00


	//----- nvinfo : EIATTR_KPARAM_INFO
	.align		4
.L_59:
        /*00b8*/ 	.byte	0x04, 0x17
        /*00ba*/ 	.short	(.L_61 - .L_60)
.L_60:
        /*00bc*/ 	.word	0x00000000
        /*00c0*/ 	.short	0x0000
        /*00c2*/ 	.short	0x0000
        /*00c4*/ 	.byte	0x00, 0xf5, 0x21, 0x00


	//----- nvinfo : EIATTR_SPARSE_MMA_MASK
	.align		4
.L_61:
        /*00c8*/ 	.byte	0x03, 0x50
        /*00ca*/ 	.short	0x0000


	//----- nvinfo : EIATTR_MAXREG_COUNT
	.align		4
        /*00cc*/ 	.byte	0x03, 0x1b
        /*00ce*/ 	.short	0x00ff


	//----- nvinfo : EIATTR_MERCURY_ISA_VERSION
	.align		4
        /*00d0*/ 	.byte	0x03, 0x5f
        /*00d2*/ 	.short	0x0101


	//----- nvinfo : EIATTR_VRC_CTA_INIT_COUNT
	.align		4
        /*00d4*/ 	.byte	0x02, 0x4a
	.zero		1
	.zero		1


	//----- nvinfo : EIATTR_EXIT_INSTR_OFFSETS
	.align		4
        /*00d8*/ 	.byte	0x04, 0x1c
        /*00da*/ 	.short	(.L_63 - .L_62)


	//   ....[0]....
.L_62:
        /*00dc*/ 	.word	0x00000040


	//   ....[1]....
        /*00e0*/ 	.word	0x000000d0


	//   ....[2]....
        /*00e4*/ 	.word	0x000009d0


	//   ....[3]....
        /*00e8*/ 	.word	0x00001820


	//   ....[4]....
        /*00ec*/ 	.word	0x00001e20


	//   ....[5]....
        /*00f0*/ 	.word	0x00003560


	//----- nvinfo : EIATTR_CRS_STACK_SIZE
	.align		4
.L_63:
        /*00f4*/ 	.byte	0x04, 0x1e
        /*00f6*/ 	.short	(.L_65 - .L_64)
.L_64:
        /*00f8*/ 	.word	0x00000000


	//----- nvinfo : EIATTR_CBANK_PARAM_SIZE
	.align		4
.L_65:
        /*00fc*/ 	.byte	0x03, 0x19
        /*00fe*/ 	.short	0x0048


	//----- nvinfo : EIATTR_PARAM_CBANK
	.align		4
        /*0100*/ 	.byte	0x04, 0x0a
        /*0102*/ 	.short	(.L_67 - .L_66)
	.align		4
.L_66:
        /*0104*/ 	.word	index@(.nv.constant0.mab_many_series_one_param_time_major_f32)
        /*0108*/ 	.short	0x0380
        /*010a*/ 	.short	0x0048


	//----- nvinfo : EIATTR_SW_WAR
	.align		4
.L_67:
        /*010c*/ 	.byte	0x04, 0x36
        /*010e*/ 	.short	(.L_69 - .L_68)
.L_68:
        /*0110*/ 	.word	0x00000008
.L_69:


//--------------------- .nv.info.mab_single_row_from_ma_f32 --------------------------
	.section	.nv.info.mab_single_row_from_ma_f32,"",@"SHT_CUDA_INFO"
	.sectionflags	@""
	.align	4


	//----- nvinfo : EIATTR_CUDA_API_VERSION
	.align		4
        /*0000*/ 	.byte	0x04, 0x37
        /*0002*/ 	.short	(.L_71 - .L_70)
.L_70:
        /*0004*/ 	.word	0x00000082


	//----- nvinfo : EIATTR_KPARAM_INFO
	.align		4
.L_71:
        /*0008*/ 	.byte	0x04, 0x17
        /*000a*/ 	.short	(.L_73 - .L_72)
.L_72:
        /*000c*/ 	.word	0x00000000
        /*0010*/ 	.short	0x000a
        /*0012*/ 	.short	0x0038
        /*0014*/ 	.byte	0x00, 0xf5, 0x21, 0x00


	//----- nvinfo : EIATTR_KPARAM_INFO
	.align		4
.L_73:
        /*0018*/ 	.byte	0x04, 0x17
        /*001a*/ 	.short	(.L_75 - .L_74)
.L_74:
        /*001c*/ 	.word	0x00000000
        /*0020*/ 	.short	0x0009
        /*0022*/ 	.short	0x0030
        /*0024*/ 	.byte	0x00, 0xf5, 0x21, 0x00


	//----- nvinfo : EIATTR_KPARAM_INFO
	.align		4
.L_75:
        /*0028*/ 	.byte	0x04, 0x17
        /*002a*/ 	.short	(.L_77 - .L_76)
.L_76:
        /*002c*/ 	.word	0x00000000
        /*0030*/ 	.short	0x0008
        /*0032*/ 	.short	0x0028
        /*0034*/ 	.byte	0x00, 0xf5, 0x21, 0x00


	//----- nvinfo : EIATTR_KPARAM_INFO
	.align		4
.L_77:
        /*0038*/ 	.byte	0x04, 0x17
        /*003a*/ 	.short	(.L_79 - .L_78)
.L_78:
        /*003c*/ 	.word	0x00000000
        /*0040*/ 	.short	0x0007
        /*0042*/ 	.short	0x0024
        /*0044*/ 	.byte	0x00, 0xf0, 0x11, 0x00


	//----- nvinfo : EIATTR_KPARAM_INFO
	.align		4
.L_79:
        /*0048*/ 	.byte	0x04, 0x17
        /*004a*/ 	.short	(.L_81 - .L_80)
.L_80:
        /*004c*/ 	.word	0x00000000
        /*0050*/ 	.short	0x0006
        /*0052*/ 	.short	0x0020
        /*0054*/ 	.byte	0x00, 0xf0, 0x11, 0x00


	//----- nvinfo : EIATTR_KPARAM_INFO
	.align		4
.L_81:
        /*0058*/ 	.byte	0x04, 0x17
        /*005a*/ 	.short	(.L_83 - .L_82)
.L_82:
        /*005c*/ 	.word	0x00000000
        /*0060*/ 	.short	0x0005
        /*0062*/ 	.short	0x001c
        /*0064*/ 	.byte	0x00, 0xf0, 0x11, 0x00


	//----- nvinfo : EIATTR_KPARAM_INFO
	.align		4
.L_83:
        /*0068*/ 	.byte	0x04, 0x17
        /*006a*/ 	.short	(.L_85 - .L_84)
.L_84:
        /*006c*/ 	.word	0x00000000
        /*0070*/ 	.short	0x0004
        /*0072*/ 	.short	0x0018
        /*0074*/ 	.byte	0x00, 0xf0, 0x11, 0x00


	//----- nvinfo : EIATTR_KPARAM_INFO
	.align		4
.L_85:
        /*0078*/ 	.byte	0x04, 0x17
        /*007a*/ 	.short	(.L_87 - .L_86)
.L_86:
        /*007c*/ 	.word	0x00000000
        /*0080*/ 	.short	0x0003
        /*0082*/ 	.short	0x0014
        /*0084*/ 	.byte	0x00, 0xf0, 0x11, 0x00


	//----- nvinfo : EIATTR_KPARAM_INFO
	.align		4
.L_87:
        /*0088*/ 	.byte	0x04, 0x17
        /*008a*/ 	.short	(.L_89 - .L_88)
.L_88:
        /*008c*/ 	.word	0x00000000
        /*0090*/ 	.short	0x0002
        /*0092*/ 	.short	0x0010
        /*0094*/ 	.byte	0x00, 0xf0, 0x11, 0x00


	//----- nvinfo : EIATTR_KPARAM_INFO
	.align		4
.L_89:
        /*0098*/ 	.byte	0x04, 0x17
        /*009a*/ 	.short	(.L_91 - .L_90)
.L_90:
        /*009c*/ 	.word	0x00000000
        /*00a0*/ 	.short	0x0001
        /*00a2*/ 	.short	0x0008
        /*00a4*/ 	.byte	0x00, 0xf5, 0x21, 0x00


	//----- nvinfo : EIATTR_KPARAM_INFO
	.align		4
.L_91:
        /*00a8*/ 	.byte	0x04, 0x17
        /*00aa*/ 	.short	(.L_93 - .L_92)
.L_92:
        /*00ac*/ 	.word	0x00000000
        /*00b0*/ 	.short	0x0000
        /*00b2*/ 	.short	0x0000
        /*00b4*/ 	.byte	0x00, 0xf5, 0x21, 0x00


	//----- nvinfo : EIATTR_SPARSE_MMA_MASK
	.align		4
.L_93:
        /*00b8*/ 	.byte	0x03, 0x50
        /*00ba*/ 	.short	0x0000


	//----- nvinfo : EIATTR_MAXREG_COUNT
	.align		4
        /*00bc*/ 	.byte	0x03, 0x1b
        /*00be*/ 	.short	0x00ff


	//----- nvinfo : EIATTR_MERCURY_ISA_VERSION
	.align		4
        /*00c0*/ 	.byte	0x03, 0x5f
        /*00c2*/ 	.short	0x0101


	//----- nvinfo : EIATTR_VRC_CTA_INIT_COUNT
	.align		4
        /*00c4*/ 	.byte	0x02, 0x4a
	.zero		1
	.zero		1


	//----- nvinfo : EIATTR_EXIT_INSTR_OFFSETS
	.align		4
        /*00c8*/ 	.byte	0x04, 0x1c
        /*00ca*/ 	.short	(.L_95 - .L_94)


	//   ....[0]....
.L_94:
        /*00cc*/ 	.word	0x00000040


	//   ....[1]....
        /*00d0*/ 	.word	0x00000850


	//   ....[2]....
        /*00d4*/ 	.word	0x000017a0


	//   ....[3]....
        /*00d8*/ 	.word	0x00001e70


	//   ....[4]....
        /*00dc*/ 	.word	0x00003300


	//----- nvinfo : EIATTR_CRS_STACK_SIZE
	.align		4
.L_95:
        /*00e0*/ 	.byte	0x04, 0x1e
        /*00e2*/ 	.short	(.L_97 - .L_96)
.L_96:
        /*00e4*/ 	.word	0x00000000


	//----- nvinfo : EIATTR_CBANK_PARAM_SIZE
	.align		4
.L_97:
        /*00e8*/ 	.byte	0x03, 0x19
        /*00ea*/ 	.short	0x0040


	//----- nvinfo : EIATTR_PARAM_CBANK
	.align		4
        /*00ec*/ 	.byte	0x04, 0x0a
        /*00ee*/ 	.short	(.L_99 - .L_98)
	.align		4
.L_98:
        /*00f0*/ 	.word	index@(.nv.constant0.mab_single_row_from_ma_f32)
        /*00f4*/ 	.short	0x0380
        /*00f6*/ 	.short	0x0040


	//----- nvinfo : EIATTR_SW_WAR
	.align		4
.L_99:
        /*00f8*/ 	.byte	0x04, 0x36
        /*00fa*/ 	.short	(.L_101 - .L_100)
.L_100:
        /*00fc*/ 	.word	0x00000008
.L_101:


//--------------------- .nv.info.mab_apply_dev_shared_ma_batch_f32 --------------------------
	.section	.nv.info.mab_apply_dev_shared_ma_batch_f32,"",@"SHT_CUDA_INFO"
	.sectionflags	@""
	.align	4


	//----- nvinfo : EIATTR_CUDA_API_VERSION
	.align		4
        /*0000*/ 	.byte	0x04, 0x37
        /*0002*/ 	.short	(.L_103 - .L_102)
.L_102:
        /*0004*/ 	.word	0x00000082


	//----- nvinfo : EIATTR_KPARAM_INFO
	.align		4
.L_103:
        /*0008*/ 	.byte	0x04, 0x17
        /*000a*/ 	.short	(.L_105 - .L_104)
.L_104:
        /*000c*/ 	.word	0x00000000
        /*0010*/ 	.short	0x000c
        /*0012*/ 	.short	0x0050
        /*0014*/ 	.byte	0x00, 0xf5, 0x21, 0x00


	//----- nvinfo : EIATTR_KPARAM_INFO
	.align		4
.L_105:
        /*0018*/ 	.byte	0x04, 0x17
        /*001a*/ 	.short	(.L_107 - .L_106)
.L_106:
        /*001c*/ 	.word	0x00000000
        /*0020*/ 	.short	0x000b
        /*0022*/ 	.short	0x0048
        /*0024*/ 	.byte	0x00, 0xf5, 0x21, 0x00


	//----- nvinfo : EIATTR_KPARAM_INFO
	.align		4
.L_107:
        /*0028*/ 	.byte	0x04, 0x17
        /*002a*/ 	.short	(.L_109 - .L_108)
.L_108:
        /*002c*/ 	.word	0x00000000
        /*0030*/ 	.short	0x000a
        /*0032*/ 	.short	0x0040
        /*0034*/ 	.byte	0x00, 0xf5, 0x21, 0x00


	//----- nvinfo : EIATTR_KPARAM_INFO
	.align		4
.L_109:
        /*0038*/ 	.byte	0x04, 0x17
        /*003a*/ 	.short	(.L_111 - .L_110)
.L_110:
        /*003c*/ 	.word	0x00000000
        /*0040*/ 	.short	0x0009
        /*0042*/ 	.short	0x0038
        /*0044*/ 	.byte	0x00, 0xf0, 0x11, 0x00


	//----- nvinfo : EIATTR_KPARAM_INFO
	.align		4
.L_111:
        /*0048*/ 	.byte	0x04, 0x17
        /*004a*/ 	.short	(.L_113 - .L_112)
.L_112:
        /*004c*/ 	.word	0x00000000
        /*0050*/ 	.short	0x0008
        /*0052*/ 	.short	0x0030
        /*0054*/ 	.byte	0x00, 0xf5, 0x21, 0x00


	//----- nvinfo : EIATTR_KPARAM_INFO
	.align		4
.L_113:
        /*0058*/ 	.byte	0x04, 0x17
        /*005a*/ 	.short	(.L_115 - .L_114)
.L_114:
        /*005c*/ 	.word	0x00000000
        /*0060*/ 	.short	0x0007
        /*0062*/ 	.short	0x0028
        /*0064*/ 	.byte	0x00, 0xf5, 0x21, 0x00


	//----- nvinfo : EIATTR_KPARAM_INFO
	.align		4
.L_115:
        /*0068*/ 	.byte	0x04, 0x17
        /*006a*/ 	.short	(.L_117 - .L_116)
.L_116:
        /*006c*/ 	.word	0x00000000
        /*0070*/ 	.short	0x0006
        /*0072*/ 	.short	0x0024
        /*0074*/ 	.byte	0x00, 0xf0, 0x11, 0x00


	//----- nvinfo : EIATTR_KPARAM_INFO
	.align		4
.L_117:
        /*0078*/ 	.byte	0x04, 0x17
        /*007a*/ 	.short	(.L_119 - .L_118)
.L_118:
        /*007c*/ 	.word	0x00000000
        /*0080*/ 	.short	0x0005
        /*0082*/ 	.short	0x0020
        /*0084*/ 	.byte	0x00, 0xf0, 0x11, 0x00


	//----- nvinfo : EIATTR_KPARAM_INFO
	.align		4
.L_119:
        /*0088*/ 	.byte	0x04, 0x17
        /*008a*/ 	.short	(.L_121 - .L_120)
.L_120:
        /*008c*/ 	.word	0x00000000
        /*0090*/ 	.short	0x0004
        /*0092*/ 	.short	0x001c
        /*0094*/ 	.byte	0x00, 0xf0, 0x11, 0x00


	//----- nvinfo : EIATTR_KPARAM_INFO
	.align		4
.L_121:
        /*0098*/ 	.byte	0x04, 0x17
        /*009a*/ 	.short	(.L_123 - .L_122)
.L_122:
        /*009c*/ 	.word	0x00000000
        /*00a0*/ 	.short	0x0003
        /*00a2*/ 	.short	0x0018
        /*00a4*/ 	.byte	0x00, 0xf0, 0x11, 0x00


	//----- nvinfo : EIATTR_KPARAM_INFO
	.align		4
.L_123:
        /*00a8*/ 	.byte	0x04, 0x17
        /*00aa*/ 	.short	(.L_125 - .L_124)
.L_124:
        /*00ac*/ 	.word	0x00000000
        /*00b0*/ 	.short	0x0002
        /*00b2*/ 	.short	0x0010
        /*00b4*/ 	.byte	0x00, 0xf5, 0x21, 0x00


	//----- nvinfo : EIATTR_KPARAM_INFO
	.align		4
.L_125:
        /*00b8*/ 	.byte	0x04, 0x17
        /*00ba*/ 	.short	(.L_127 - .L_126)
.L_126:
        /*00bc*/ 	.word	0x00000000
        /*00c0*/ 	.short	0x0001
        /*00c2*/ 	.short	0x0008
        /*00c4*/ 	.byte	0x00, 0xf5, 0x21, 0x00


	//----- nvinfo : EIATTR_KPARAM_INFO
	.align		4
.L_127:
        /*00c8*/ 	.byte	0x04, 0x17
        /*00ca*/ 	.short	(.L_129 - .L_128)
.L_128:
        /*00cc*/ 	.word	0x00000000
        /*00d0*/ 	.short	0x0000
        /*00d2*/ 	.short	0x0000
        /*00d4*/ 	.byte	0x00, 0xf5, 0x21, 0x00


	//----- nvinfo : EIATTR_SPARSE_MMA_MASK
	.align		4
.L_129:
        /*00d8*/ 	.byte	0x03, 0x50
        /*00da*/ 	.short	0x0000


	//----- nvinfo : EIATTR_MAXREG_COUNT
	.align		4
        /*00dc*/ 	.byte	0x03, 0x1b
        /*00de*/ 	.short	0x00ff


	//----- nvinfo : EIATTR_MERCURY_ISA_VERSION
	.align		4
        /*00e0*/ 	.byte	0x03, 0x5f
        /*00e2*/ 	.short	0x0101


	//----- nvinfo : EIATTR_VRC_CTA_INIT_COUNT
	.align		4
        /*00e4*/ 	.byte	0x02, 0x4a
	.zero		1
	.zero		1


	//----- nvinfo : EIATTR_EXIT_INSTR_OFFSETS
	.align		4
        /*00e8*/ 	.byte	0x04, 0x1c
        /*00ea*/ 	.short	(.L_131 - .L_130)


	//   ....[0]....
.L_130:
        /*00ec*/ 	.word	0x00000040


	//   ....[1]....
        /*00f0*/ 	.word	0x000000b0


	//   ....[2]....
        /*00f4*/ 	.word	0x00000390


	//----- nvinfo : EIATTR_CRS_STACK_SIZE
	.align		4
.L_131:
        /*00f8*/ 	.byte	0x04, 0x1e
        /*00fa*/ 	.short	(.L_133 - .L_132)
.L_132:
        /*00fc*/ 	.word	0x00000000


	//----- nvinfo : EIATTR_CBANK_PARAM_SIZE
	.align		4
.L_133:
        /*0100*/ 	.byte	0x03, 0x19
        /*0102*/ 	.short	0x0058


	//----- nvinfo : EIATTR_PARAM_CBANK
	.align		4
        /*0104*/ 	.byte	0x04, 0x0a
        /*0106*/ 	.short	(.L_135 - .L_134)
	.align		4
.L_134:
        /*0108*/ 	.word	index@(.nv.constant0.mab_apply_dev_shared_ma_batch_f32)
        /*010c*/ 	.short	0x0380
        /*010e*/ 	.short	0x0058


	//----- nvinfo : EIATTR_SW_WAR
	.align		4
.L_135:
        /*0110*/ 	.byte	0x04, 0x36
        /*0112*/ 	.short	(.L_137 - .L_136)
.L_136:
        /*0114*/ 	.word	0x00000008
.L_137:


//--------------------- .nv.info.mab_dev_from_ma_f32 --------------------------
	.section	.nv.info.mab_dev_from_ma_f32,"",@"SHT_CUDA_INFO"
	.sectionflags	@""
	.align	4


	//----- nvinfo : EIATTR_CUDA_API_VERSION
	.align		4
        /*0000*/ 	.byte	0x04, 0x37
        /*0002*/ 	.short	(.L_139 - .L_138)
.L_138:
        /*0004*/ 	.word	0x00000082


	//----- nvinfo : EIATTR_KPARAM_INFO
	.align		4
.L_139:
        /*0008*/ 	.byte	0x04, 0x17
        /*000a*/ 	.short	(.L_141 - .L_140)
.L_140:
        /*000c*/ 	.word	0x00000000
        /*0010*/ 	.short	0x0005
        /*0012*/ 	.short	0x0020
        /*0014*/ 	.byte	0x00, 0xf5, 0x21, 0x00


	//----- nvinfo : EIATTR_KPARAM_INFO
	.align		4
.L_141:
        /*0018*/ 	.byte	0x04, 0x17
        /*001a*/ 	.short	(.L_143 - .L_142)
.L_142:
        /*001c*/ 	.word	0x00000000
        /*0020*/ 	.short	0x0004
        /*0022*/ 	.short	0x0018
        /*0024*/ 	.byte	0x00, 0xf0, 0x11, 0x00


	//----- nvinfo : EIATTR_KPARAM_INFO
	.align		4
.L_143:
        /*0028*/ 	.byte	0x04, 0x17
        /*002a*/ 	.short	(.L_145 - .L_144)
.L_144:
        /*002c*/ 	.word	0x00000000
        /*0030*/ 	.short	0x0003
        /*0032*/ 	.short	0x0014
        /*0034*/ 	.byte	0x00, 0xf0, 0x11, 0x00


	//----- nvinfo : EIATTR_KPARAM_INFO
	.align		4
.L_145:
        /*0038*/ 	.byte	0x04, 0x17
        /*003a*/ 	.short	(.L_147 - .L_146)
.L_146:
        /*003c*/ 	.word	0x00000000
        /*0040*/ 	.short	0x0002
        /*0042*/ 	.short	0x0010
        /*0044*/ 	.byte	0x00, 0xf0, 0x11, 0x00


	//----- nvinfo : EIATTR_KPARAM_INFO
	.align		4
.L_147:
        /*0048*/ 	.byte	0x04, 0x17
        /*004a*/ 	.short	(.L_149 - .L_148)
.L_148:
        /*004c*/ 	.word	0x00000000
        /*0050*/ 	.short	0x0001
        /*0052*/ 	.short	0x0008
        /*0054*/ 	.byte	0x00, 0xf5, 0x21, 0x00


	//----- nvinfo : EIATTR_KPARAM_INFO
	.align		4
.L_149:
        /*0058*/ 	.byte	0x04, 0x17
        /*005a*/ 	.short	(.L_151 - .L_150)
.L_150:
        /*005c*/ 	.word	0x00000000
        /*0060*/ 	.short	0x0000
        /*0062*/ 	.short	0x0000
        /*0064*/ 	.byte	0x00, 0xf5, 0x21, 0x00


	//----- nvinfo : EIATTR_SPARSE_MMA_MASK
	.align		4
.L_151:
        /*0068*/ 	.byte	0x03, 0x50
        /*006a*/ 	.short	0x0000


	//----- nvinfo : EIATTR_MAXREG_COUNT
	.align		4
        /*006c*/ 	.byte	0x03, 0x1b
        /*006e*/ 	.short	0x00ff


	//----- nvinfo : EIATTR_MERCURY_ISA_VERSION
	.align		4
        /*0070*/ 	.byte	0x03, 0x5f
        /*0072*/ 	.short	0x0101


	//----- nvinfo : EIATTR_VRC_CTA_INIT_COUNT
	.align		4
        /*0074*/ 	.byte	0x02, 0x4a
	.zero		1
	.zero		1


	//----- nvinfo : EIATTR_EXIT_INSTR_OFFSETS
	.align		4
        /*0078*/ 	.byte	0x04, 0x1c
        /*007a*/ 	.short	(.L_153 - .L_152)


	//   ....[0]....
.L_152:
        /*007c*/ 	.word	0x00000040


	//   ....[1]....
        /*0080*/ 	.word	0x00000090


	//   ....[2]....
        /*0084*/ 	.word	0x00000620


	//   ....[3]....
        /*0088*/ 	.word	0x00001270


	//   ....[4]....
        /*008c*/ 	.word	0x000025f0


	//   ....[5]....
        /*0090*/ 	.word	0x00002ed0


	//   ....[6]....
        /*0094*/ 	.word	0x00003340


	//----- nvinfo : EIATTR_CRS_STACK_SIZE
	.align		4
.L_153:
        /*0098*/ 	.byte	0x04, 0x1e
        /*009a*/ 	.short	(.L_155 - .L_154)
.L_154:
        /*009c*/ 	.word	0x00000000


	//----- nvinfo : EIATTR_CBANK_PARAM_SIZE
	.align		4
.L_155:
        /*00a0*/ 	.byte	0x03, 0x19
        /*00a2*/ 	.short	0x0028


	//----- nvinfo : EIATTR_PARAM_CBANK
	.align		4
        /*00a4*/ 	.byte	0x04, 0x0a
        /*00a6*/ 	.short	(.L_157 - .L_156)
	.align		4
.L_156:
        /*00a8*/ 	.word	index@(.nv.constant0.mab_dev_from_ma_f32)
        /*00ac*/ 	.short	0x0380
        /*00ae*/ 	.short	0x0028


	//----- nvinfo : EIATTR_SW_WAR
	.align		4
.L_157:
        /*00b0*/ 	.byte	0x04, 0x36
        /*00b2*/ 	.short	(.L_159 - .L_158)
.L_158:
        /*00b4*/ 	.word	0x00000008
.L_159:


//--------------------- .nv.callgraph             --------------------------
	.section	.nv.callgraph,"",@"SHT_CUDA_CALLGRAPH"
	.align	4
	.sectionentsize	8
	.align		4
        /*0000*/ 	.word	0x00000000
	.align		4
        /*0004*/ 	.word	0xffffffff
	.align		4
        /*0008*/ 	.word	0x00000000
	.align		4
        /*000c*/ 	.word	0xfffffffe
	.align		4
        /*0010*/ 	.word	0x00000000
	.align		4
        /*0014*/ 	.word	0xfffffffd
	.align		4
        /*0018*/ 	.word	0x00000000
	.align		4
        /*001c*/ 	.word	0xfffffffc


//--------------------- .text.mab_many_series_one_param_time_major_f32 --------------------------
	.section	.text.mab_many_series_one_param_time_major_f32,"ax",@progbits
	.align	128
        .global         mab_many_series_one_param_time_major_f32
        .type           mab_many_series_one_param_time_major_f32,@function
        .size           mab_many_series_one_param_time_major_f32,(.L_x_108 - mab_many_series_one_param_time_major_f32)
        .other          mab_many_series_one_param_time_major_f32,@"STO_CUDA_ENTRY STV_DEFAULT"
mab_many_series_one_param_time_major_f32:
.text.mab_many_series_one_param_time_major_f32:
[----:B------:R-:W-:Y:S01]  /*0000*/  LDC R1, c[0x0][0x37c] ;  /* 0x0000df00ff017b82 */ /* 0x000fe20000000800 */
[----:B------:R-:W0:Y:S07]  /*0010*/  S2R R5, SR_CTAID.Y ;  /* 0x0000000000057919 */ /* 0x000e2e0000002600 */
[----:B------:R-:W0:Y:S02]  /*0020*/  LDC R10, c[0x0][0x398] ;  /* 0x0000e600ff0a7b82 */ /* 0x000e240000000800 */
[----:B0-----:R-:W-:-:S13]  /*0030*/  ISETP.GE.AND P0, PT, R5, R10, PT ;  /* 0x0000000a0500720c */ /* 0x001fda0003f06270 */
[----:B------:R-:W-:Y:S05]  /*0040*/  @P0 EXIT ;  /* 0x000000000000094d */ /* 0x000fea0003800000 */
[----:B------:R-:W0:Y:S01]  /*0050*/  LDC.64 R6, c[0x0][0x390] ;  /* 0x0000e400ff067b82 */ /* 0x000e220000000a00 */
[----:B------:R-:W1:Y:S01]  /*0060*/  LDCU.64 UR34, c[0x0][0x358] ;  /* 0x00006b00ff2277ac */ /* 0x000e620008000a00 */
[----:B------:R-:W2:Y:S06]  /*0070*/  S2R R0, SR_TID.X ;  /* 0x0000000000007919 */ /* 0x000eac0000002100 */
[----:B------:R-:W2:Y:S08]  /*0080*/  S2UR UR4, SR_CTAID.X ;  /* 0x00000000000479c3 */ /* 0x000eb00000002500 */
[----:B------:R-:W3:Y:S01]  /*0090*/  LDC.64 R20, c[0x0][0x3a0] ;  /* 0x0000e800ff147b82 */ /* 0x000ee20000000a00 */
[----:B0-----:R-:W-:-:S06]  /*00a0*/  IMAD.WIDE.U32 R6, R5, 0x4, R6 ;  /* 0x0000000405067825 */ /* 0x001fcc00078e0006 */
[----:B-1----:R0:W5:Y:S01]  /*00b0*/  LDG.E.CONSTANT R6, desc[UR34][R6.64] ;  /* 0x0000002206067981 */ /* 0x002162000c1e9900 */
[----:B--2---:R-:W-:-:S13]  /*00c0*/  LOP3.LUT P0, RZ, R0, UR4, RZ, 0xfc, !PT ;  /* 0x0000000400ff7c12 */ /* 0x004fda000f80fcff */
[----:B0--3--:R-:W-:Y:S05]  /*00d0*/  @P0 EXIT ;  /* 0x000000000000094d */ /* 0x009fea0003800000 */
[----:B------:R-:W0:Y:S01]  /*00e0*/  LDC R3, c[0x0][0x39c] ;  /* 0x0000e700ff037b82 */ /* 0x000e220000000800 */
[----:B------:R-:W-:-:S04]  /*00f0*/  VIMNMX R7, PT, PT, R20, R21, !PT ;  /* 0x0000001514077248 */ /* 0x000fc80007fe0100 */
[----:B-----5:R-:W-:-:S04]  /*0100*/  IADD3 R11, PT, PT, R6, R7, RZ ;  /* 0x00000007060b7210 */ /* 0x020fc80007ffe0ff */
[----:B------:R-:W-:-:S05]  /*0110*/  IADD3 R2, PT, PT, R11, R20, RZ ;  /* 0x000000140b027210 */ /* 0x000fca0007ffe0ff */
[----:B------:R-:W-:-:S05]  /*0120*/  VIADD R0, R2, 0xffffffff ;  /* 0xffffffff02007836 */ /* 0x000fca0000000000 */
[----:B0-----:R-:W-:-:S04]  /*0130*/  VIMNMX R4, PT, PT, R0, R3, PT ;  /* 0x0000000300047248 */ /* 0x001fc80003fe0100 */
[----:B------:R-:W-:-:S13]  /*0140*/  ISETP.GE.AND P0, PT, R4, 0x1, PT ;  /* 0x000000010400780c */ /* 0x000fda0003f06270 */
[----:B------:R-:W-:Y:S05]  /*0150*/  @!P0 BRA `(.L_x_0) ;  /* 0x0000000800188947 */ /* 0x000fea0003800000 */
[C---:B------:R-:W-:Y:S01]  /*0160*/  ISETP.GE.U32.AND P1, PT, R4.reuse, 0x8, PT ;  /* 0x000000080400780c */ /* 0x040fe20003f26070 */
[----:B------:R-:W-:Y:S01]  /*0170*/  HFMA2 R9, -RZ, RZ, 0, 0 ;  /* 0x00000000ff097431 */ /* 0x000fe200000001ff */
[----:B------:R-:W-:-:S04]  /*0180*/  LOP3.LUT R8, R4, 0x7, RZ, 0xc0, !PT ;  /* 0x0000000704087812 */ /* 0x000fc800078ec0ff */
[----:B------:R-:W-:-:S07]  /*0190*/  ISETP.NE.AND P0, PT, R8, RZ, PT ;  /* 0x000000ff0800720c */ /* 0x000fce0003f05270 */
[----:B------:R-:W-:Y:S06]  /*01a0*/  @!P1 BRA `(.L_x_1) ;  /* 0x0000000000ec9947 */ /* 0x000fec0003800000 */
[----:B------:R-:W0:Y:S01]  /*01b0*/  LDC.64 R12, c[0x0][0x3c0] ;  /* 0x0000f000ff0c7b82 */ /* 0x000e220000000a00 */
[----:B------:R-:W-:Y:S01]  /*01c0*/  LOP3.LUT R9, R4, 0x7ffffff8, RZ, 0xc0, !PT ;  /* 0x7ffffff804097812 */ /* 0x000fe200078ec0ff */
[----:B------:R-:W-:-:S03]  /*01d0*/  IMAD.MOV.U32 R21, RZ, RZ, R5 ;  /* 0x000000ffff157224 */ /* 0x000fc600078e0005 */
[----:B------:R-:W-:-:S07]  /*01e0*/  IADD3 R36, PT, PT, -R9, RZ, RZ ;  /* 0x000000ff09247210 */ /* 0x000fce0007ffe1ff */
.L_x_2:
[----:B--2---:R-:W1:Y:S01]  /*01f0*/  LDC.64 R14, c[0x0][0x3b0] ;  /* 0x0000ec00ff0e7b82 */ /* 0x004e620000000a00 */
[----:B0-----:R-:W-:Y:S01]  /*0200*/  IMAD.WIDE R30, R21, 0x4, R12 ;  /* 0x00000004151e7825 */ /* 0x001fe200078e020c */
[----:B------:R-:W-:-:S03]  /*0210*/  IADD3 R36, PT, PT, R36, 0x8, RZ ;  /* 0x0000000824247810 */ /* 0x000fc60007ffe0ff */
[----:B------:R-:W-:Y:S01]  /*0220*/  IMAD.MOV.U32 R37, RZ, RZ, 0x7fffffff ;  /* 0x7fffffffff257424 */ /* 0x000fe200078e00ff */
[----:B------:R-:W-:Y:S01]  /*0230*/  ISETP.NE.AND P1, PT, R36, RZ, PT ;  /* 0x000000ff2400720c */ /* 0x000fe20003f25270 */
[C---:B------:R-:W-:Y:S01]  /*0240*/  IMAD.WIDE R34, R10.reuse, 0x4, R30 ;  /* 0x000000040a227825 */ /* 0x040fe200078e021e */
[----:B------:R-:W0:Y:S03]  /*0250*/  LDC.64 R28, c[0x0][0x3b8] ;  /* 0x0000ee00ff1c7b82 */ /* 0x000e260000000a00 */
[----:B------:R-:W-:-:S04]  /*0260*/  IMAD.WIDE R24, R10, 0x4, R34 ;  /* 0x000000040a187825 */ /* 0x000fc800078e0222 */
[----:B-1----:R-:W-:-:S05]  /*0270*/  IMAD.WIDE R14, R21, 0x4, R14 ;  /* 0x00000004150e7825 */ /* 0x002fca00078e020e */
[----:B------:R1:W-:Y:S01]  /*0280*/  STG.E desc[UR34][R14.64], R37 ;  /* 0x000000250e007986 */ /* 0x0003e2000c101922 */
[----:B------:R-:W-:-:S04]  /*0290*/  IMAD.WIDE R26, R10, 0x4, R14 ;  /* 0x000000040a1a7825 */ /* 0x000fc800078e020e */
[----:B0-----:R-:W-:-:S04]  /*02a0*/  IMAD.WIDE R28, R21, 0x4, R28 ;  /* 0x00000004151c7825 */ /* 0x001fc800078e021c */
[C---:B------:R-:W-:Y:S01]  /*02b0*/  IMAD.WIDE R18, R10.reuse, 0x4, R26 ;  /* 0x000000040a127825 */ /* 0x040fe200078e021a */
[----:B------:R0:W-:Y:S03]  /*02c0*/  STG.E desc[UR34][R28.64], R37 ;  /* 0x000000251c007986 */ /* 0x0001e6000c101922 */
[C---:B------:R-:W-:Y:S01]  /*02d0*/  IMAD.WIDE R32, R10.reuse, 0x4, R28 ;  /* 0x000000040a207825 */ /* 0x040fe200078e021c */
[----:B------:R-:W-:Y:S03]  /*02e0*/  STG.E desc[UR34][R30.64], R37 ;  /* 0x000000251e007986 */ /* 0x000fe6000c101922 */
[C---:B-1----:R-:W-:Y:S01]  /*02f0*/  IMAD.WIDE R14, R10.reuse, 0x4, R18 ;  /* 0x000000040a0e7825 */ /* 0x042fe200078e0212 */
[----:B------:R1:W-:Y:S03]  /*0300*/  STG.E desc[UR34][R26.64], R37 ;  /* 0x000000251a007986 */ /* 0x0003e6000c101922 */
[C---:B------:R-:W-:Y:S01]  /*0310*/  IMAD.WIDE R22, R10.reuse, 0x4, R32 ;  /* 0x000000040a167825 */ /* 0x040fe200078e0220 */
[----:B------:R2:W-:Y:S03]  /*0320*/  STG.E desc[UR34][R32.64], R37 ;  /* 0x0000002520007986 */ /* 0x0005e6000c101922 */
[C---:B0-----:R-:W-:Y:S01]  /*0330*/  IMAD.WIDE R28, R10.reuse, 0x4, R24 ;  /* 0x000000040a1c7825 */ /* 0x041fe200078e0218 */
[----:B------:R0:W-:Y:S03]  /*0340*/  STG.E desc[UR34][R34.64], R37 ;  /* 0x0000002522007986 */ /* 0x0001e6000c101922 */
[C---:B------:R-:W-:Y:S01]  /*0350*/  IMAD.WIDE R16, R10.reuse, 0x4, R22 ;  /* 0x000000040a107825 */ /* 0x040fe200078e0216 */
[----:B------:R3:W-:Y:S03]  /*0360*/  STG.E desc[UR34][R18.64], R37 ;  /* 0x0000002512007986 */ /* 0x0007e6000c101922 */
[C---:B-1----:R-:W-:Y:S01]  /*0370*/  IMAD.WIDE R26, R10.reuse, 0x4, R14 ;  /* 0x000000040a1a7825 */ /* 0x042fe200078e020e */
[----:B------:R1:W-:Y:S03]  /*0380*/  STG.E desc[UR34][R22.64], R37 ;  /* 0x0000002516007986 */ /* 0x0003e6000c101922 */
[C---:B------:R-:W-:Y:S01]  /*0390*/  IMAD.WIDE R30, R10.reuse, 0x4, R16 ;  /* 0x000000040a1e7825 */ /* 0x040fe200078e0210 */
[----:B------:R4:W-:Y:S03]  /*03a0*/  STG.E desc[UR34][R24.64], R37 ;  /* 0x0000002518007986 */ /* 0x0009e6000c101922 */
[C---:B--2---:R-:W-:Y:S01]  /*03b0*/  IMAD.WIDE R32, R10.reuse, 0x4, R28 ;  /* 0x000000040a207825 */ /* 0x044fe200078e021c */
[----:B------:R2:W-:Y:S03]  /*03c0*/  STG.E desc[UR34][R14.64], R37 ;  /* 0x000000250e007986 */ /* 0x0005e6000c101922 */
[C---:B0-----:R-:W-:Y:S01]  /*03d0*/  IMAD.WIDE R34, R10.reuse, 0x4, R26 ;  /* 0x000000040a227825 */ /* 0x041fe200078e021a */
[----:B------:R0:W-:Y:S03]  /*03e0*/  STG.E desc[UR34][R16.64], R37 ;  /* 0x0000002510007986 */ /* 0x0001e6000c101922 */
[C---:B---3--:R-:W-:Y:S01]  /*03f0*/  IMAD.WIDE R18, R10.reuse, 0x4, R30 ;  /* 0x000000040a127825 */ /* 0x048fe200078e021e */
[----:B------:R-:W-:Y:S03]  /*0400*/  STG.E desc[UR34][R28.64], R37 ;  /* 0x000000251c007986 */ /* 0x000fe6000c101922 */
[C---:B-1----:R-:W-:Y:S01]  /*0410*/  IMAD.WIDE R22, R10.reuse, 0x4, R32 ;  /* 0x000000040a167825 */ /* 0x042fe200078e0220 */
[----:B------:R1:W-:Y:S03]  /*0420*/  STG.E desc[UR34][R26.64], R37 ;  /* 0x000000251a007986 */ /* 0x0003e6000c101922 */
[C---:B----4-:R-:W-:Y:S01]  /*0430*/  IMAD.WIDE R24, R10.reuse, 0x4, R34 ;  /* 0x000000040a187825 */ /* 0x050fe200078e0222 */
[----:B------:R3:W-:Y:S03]  /*0440*/  STG.E desc[UR34][R30.64], R37 ;  /* 0x000000251e007986 */ /* 0x0007e6000c101922 */
[C---:B--2---:R-:W-:Y:S01]  /*0450*/  IMAD.WIDE R14, R10.reuse, 0x4, R18 ;  /* 0x000000040a0e7825 */ /* 0x044fe200078e0212 */
[----:B------:R2:W-:Y:S03]  /*0460*/  STG.E desc[UR34][R32.64], R37 ;  /* 0x0000002520007986 */ /* 0x0005e6000c101922 */
[C---:B0-----:R-:W-:Y:S01]  /*0470*/  IMAD.WIDE R16, R10.reuse, 0x4, R22 ;  /* 0x000000040a107825 */ /* 0x041fe200078e0216 */
[----:B------:R2:W-:Y:S03]  /*0480*/  STG.E desc[UR34][R34.64], R37 ;  /* 0x0000002522007986 */ /* 0x0005e6000c101922 */
[C---:B-1----:R-:W-:Y:S01]  /*0490*/  IMAD.WIDE R26, R10.reuse, 0x4, R24 ;  /* 0x000000040a1a7825 */ /* 0x042fe200078e0218 */
[----:B------:R2:W-:Y:S03]  /*04a0*/  STG.E desc[UR34][R18.64], R37 ;  /* 0x0000002512007986 */ /* 0x0005e6000c101922 */
[C---:B------:R-:W-:Y:S01]  /*04b0*/  IMAD.WIDE R28, R10.reuse, 0x4, R14 ;  /* 0x000000040a1c7825 */ /* 0x040fe200078e020e */
[----:B------:R2:W-:Y:S03]  /*04c0*/  STG.E desc[UR34][R22.64], R37 ;  /* 0x0000002516007986 */ /* 0x0005e6000c101922 */
[C---:B---3--:R-:W-:Y:S01]  /*04d0*/  IMAD.WIDE R30, R10.reuse, 0x4, R16 ;  /* 0x000000040a1e7825 */ /* 0x048fe200078e0210 */
[----:B------:R2:W-:Y:S03]  /*04e0*/  STG.E desc[UR34][R24.64], R37 ;  /* 0x0000002518007986 */ /* 0x0005e6000c101922 */
[----:B------:R-:W-:Y:S01]  /*04f0*/  IMAD R21, R10, 0x8, R21 ;  /* 0x000000080a157824 */ /* 0x000fe200078e0215 */
[----:B------:R2:W-:Y:S04]  /*0500*/  STG.E desc[UR34][R14.64], R37 ;  /* 0x000000250e007986 */ /* 0x0005e8000c101922 */
[----:B------:R2:W-:Y:S04]  /*0510*/  STG.E desc[UR34][R16.64], R37 ;  /* 0x0000002510007986 */ /* 0x0005e8000c101922 */
[----:B------:R2:W-:Y:S04]  /*0520*/  STG.E desc[UR34][R26.64], R37 ;  /* 0x000000251a007986 */ /* 0x0005e8000c101922 */
[----:B------:R2:W-:Y:S04]  /*0530*/  STG.E desc[UR34][R28.64], R37 ;  /* 0x000000251c007986 */ /* 0x0005e8000c101922 */
[----:B------:R2:W-:Y:S01]  /*0540*/  STG.E desc[UR34][R30.64], R37 ;  /* 0x000000251e007986 */ /* 0x0005e2000c101922 */
[----:B------:R-:W-:Y:S05]  /*0550*/  @P1 BRA `(.L_x_2) ;  /* 0xfffffffc00241947 */ /* 0x000fea000383ffff */
.L_x_1:
[----:B------:R-:W-:Y:S05]  /*0560*/  @!P0 BRA `(.L_x_0) ;  /* 0x0000000400148947 */ /* 0x000fea0003800000 */
[----:B------:R-:W-:Y:S02]  /*0570*/  ISETP.GE.U32.AND P0, PT, R8, 0x4, PT ;  /* 0x000000040800780c */ /* 0x000fe40003f06070 */
[----:B--2---:R-:W-:-:S04]  /*0580*/  LOP3.LUT R32, R4, 0x3, RZ, 0xc0, !PT ;  /* 0x0000000304207812 */ /* 0x004fc800078ec0ff */
[----:B------:R-:W-:-:S07]  /*0590*/  ISETP.NE.AND P1, PT, R32, RZ, PT ;  /* 0x000000ff2000720c */ /* 0x000fce0003f25270 */
[----:B------:R-:W-:Y:S06]  /*05a0*/  @!P0 BRA `(.L_x_3) ;  /* 0x0000000000788947 */ /* 0x000fec0003800000 */
[----:B------:R-:W0:Y:S01]  /*05b0*/  LDC.64 R26, c[0x0][0x3b0] ;  /* 0x0000ec00ff1a7b82 */ /* 0x000e220000000a00 */
[C---:B------:R-:W-:Y:S01]  /*05c0*/  IMAD R15, R9.reuse, R10, R5 ;  /* 0x0000000a090f7224 */ /* 0x040fe200078e0205 */
[----:B------:R-:W-:Y:S01]  /*05d0*/  MOV R21, 0x7fffffff ;  /* 0x7fffffff00157802 */ /* 0x000fe20000000f00 */
[----:B------:R-:W-:-:S05]  /*05e0*/  VIADD R9, R9, 0x4 ;  /* 0x0000000409097836 */ /* 0x000fca0000000000 */
[----:B------:R-:W1:Y:S08]  /*05f0*/  LDC.64 R12, c[0x0][0x3b8] ;  /* 0x0000ee00ff0c7b82 */ /* 0x000e700000000a00 */
[----:B------:R-:W2:Y:S01]  /*0600*/  LDC.64 R18, c[0x0][0x3c0] ;  /* 0x0000f000ff127b82 */ /* 0x000ea20000000a00 */
[----:B0-----:R-:W-:-:S05]  /*0610*/  IMAD.WIDE R26, R15, 0x4, R26 ;  /* 0x000000040f1a7825 */ /* 0x001fca00078e021a */
[----:B------:R0:W-:Y:S01]  /*0620*/  STG.E desc[UR34][R26.64], R21 ;  /* 0x000000151a007986 */ /* 0x0001e2000c101922 */
[----:B------:R-:W-:-:S04]  /*0630*/  IMAD.WIDE R28, R10, 0x4, R26 ;  /* 0x000000040a1c7825 */ /* 0x000fc800078e021a */
[----:B-1----:R-:W-:-:S04]  /*0640*/  IMAD.WIDE R12, R15, 0x4, R12 ;  /* 0x000000040f0c7825 */ /* 0x002fc800078e020c */
[----:B------:R-:W-:Y:S01]  /*0650*/  IMAD.WIDE R30, R10, 0x4, R28 ;  /* 0x000000040a1e7825 */ /* 0x000fe200078e021c */
[----:B------:R1:W-:Y:S03]  /*0660*/  STG.E desc[UR34][R12.64], R21 ;  /* 0x000000150c007986 */ /* 0x0003e6000c101922 */
[----:B--2---:R-:W-:-:S04]  /*0670*/  IMAD.WIDE R18, R15, 0x4, R18 ;  /* 0x000000040f127825 */ /* 0x004fc800078e0212 */
[C---:B------:R-:W-:Y:S01]  /*0680*/  IMAD.WIDE R14, R10.reuse, 0x4, R12 ;  /* 0x000000040a0e7825 */ /* 0x040fe200078e020c */
[----:B------:R2:W-:Y:S03]  /*0690*/  STG.E desc[UR34][R18.64], R21 ;  /* 0x0000001512007986 */ /* 0x0005e6000c101922 */
[C---:B------:R-:W-:Y:S01]  /*06a0*/  IMAD.WIDE R16, R10.reuse, 0x4, R18 ;  /* 0x000000040a107825 */ /* 0x040fe200078e0212 */
[----:B------:R2:W-:Y:S03]  /*06b0*/  STG.E desc[UR34][R28.64], R21 ;  /* 0x000000151c007986 */ /* 0x0005e6000c101922 */
[C---:B------:R-:W-:Y:S01]  /*06c0*/  IMAD.WIDE R22, R10.reuse, 0x4, R14 ;  /* 0x000000040a167825 */ /* 0x040fe200078e020e */
[----:B------:R2:W-:Y:S03]  /*06d0*/  STG.E desc[UR34][R14.64], R21 ;  /* 0x000000150e007986 */ /* 0x0005e6000c101922 */
[C---:B------:R-:W-:Y:S01]  /*06e0*/  IMAD.WIDE R24, R10.reuse, 0x4, R16 ;  /* 0x000000040a187825 */ /* 0x040fe200078e0210 */
[----:B------:R2:W-:Y:S03]  /*06f0*/  STG.E desc[UR34][R16.64], R21 ;  /* 0x0000001510007986 */ /* 0x0005e6000c101922 */
[C---:B0-----:R-:W-:Y:S01]  /*0700*/  IMAD.WIDE R26, R10.reuse, 0x4, R30 ;  /* 0x000000040a1a7825 */ /* 0x041fe200078e021e */
[----:B------:R2:W-:Y:S03]  /*0710*/  STG.E desc[UR34][R30.64], R21 ;  /* 0x000000151e007986 */ /* 0x0005e6000c101922 */
[C---:B------:R-:W-:Y:S01]  /*0720*/  IMAD.WIDE R34, R10.reuse, 0x4, R22 ;  /* 0x000000040a227825 */ /* 0x040fe200078e0216 */
[----:B------:R2:W-:Y:S03]  /*0730*/  STG.E desc[UR34][R22.64], R21 ;  /* 0x0000001516007986 */ /* 0x0005e6000c101922 */
[----:B-1----:R-:W-:Y:S01]  /*0740*/  IMAD.WIDE R12, R10, 0x4, R24 ;  /* 0x000000040a0c7825 */ /* 0x002fe200078e0218 */
[----:B------:R2:W-:Y:S04]  /*0750*/  STG.E desc[UR34][R24.64], R21 ;  /* 0x0000001518007986 */ /* 0x0005e8000c101922 */
[----:B------:R2:W-:Y:S04]  /*0760*/  STG.E desc[UR34][R26.64], R21 ;  /* 0x000000151a007986 */ /* 0x0005e8000c101922 */
[----:B------:R2:W-:Y:S04]  /*0770*/  STG.E desc[UR34][R34.64], R21 ;  /* 0x0000001522007986 */ /* 0x0005e8000c101922 */
[----:B------:R2:W-:Y:S02]  /*0780*/  STG.E desc[UR34][R12.64], R21 ;  /* 0x000000150c007986 */ /* 0x0005e4000c101922 */
.L_x_3:
[----:B------:R-:W-:Y:S05]  /*0790*/  @!P1 BRA `(.L_x_0) ;  /* 0x0000000000889947 */ /* 0x000fea0003800000 */
[----:B------:R-:W-:Y:S02]  /*07a0*/  ISETP.NE.AND P0, PT, R32, 0x1, PT ;  /* 0x000000012000780c */ /* 0x000fe40003f05270 */
[----:B------:R-:W-:-:S04]  /*07b0*/  LOP3.LUT R4, R4, 0x1, RZ, 0xc0, !PT ;  /* 0x0000000104047812 */ /* 0x000fc800078ec0ff */
[----:B------:R-:W-:-:S07]  /*07c0*/  ISETP.NE.U32.AND P1, PT, R4, 0x1, PT ;  /* 0x000000010400780c */ /* 0x000fce0003f25070 */
[----:B------:R-:W-:Y:S06]  /*07d0*/  @!P0 BRA `(.L_x_4) ;  /* 0x0000000000488947 */ /* 0x000fec0003800000 */
[----:B--2---:R-:W0:Y:S01]  /*07e0*/  LDC.64 R12, c[0x0][0x3b0] ;  /* 0x0000ec00ff0c7b82 */ /* 0x004e220000000a00 */
[C---:B------:R-:W-:Y:S01]  /*07f0*/  IMAD R21, R9.reuse, R10, R5 ;  /* 0x0000000a09157224 */ /* 0x040fe200078e0205 */
[----:B------:R-:W-:Y:S01]  /*0800*/  MOV R27, 0x7fffffff ;  /* 0x7fffffff001b7802 */ /* 0x000fe20000000f00 */
[----:B------:R-:W-:-:S05]  /*0810*/  VIADD R9, R9, 0x2 ;  /* 0x0000000209097836 */ /* 0x000fca0000000000 */
[----:B------:R-:W1:Y:S08]  /*0820*/  LDC.64 R16, c[0x0][0x3b8] ;  /* 0x0000ee00ff107b82 */ /* 0x000e700000000a00 */
[----:B------:R-:W2:Y:S01]  /*0830*/  LDC.64 R18, c[0x0][0x3c0] ;  /* 0x0000f000ff127b82 */ /* 0x000ea20000000a00 */
[----:B0-----:R-:W-:-:S05]  /*0840*/  IMAD.WIDE R14, R21, 0x4, R12 ;  /* 0x00000004150e7825 */ /* 0x001fca00078e020c */
[----:B------:R0:W-:Y:S01]  /*0850*/  STG.E desc[UR34][R14.64], R27 ;  /* 0x0000001b0e007986 */ /* 0x0001e2000c101922 */
[----:B-1----:R-:W-:-:S04]  /*0860*/  IMAD.WIDE R12, R21, 0x4, R16 ;  /* 0x00000004150c7825 */ /* 0x002fc800078e0210 */
[----:B------:R-:W-:Y:S01]  /*0870*/  IMAD.WIDE R16, R10, 0x4, R14 ;  /* 0x000000040a107825 */ /* 0x000fe200078e020e */
[----:B------:R0:W-:Y:S03]  /*0880*/  STG.E desc[UR34][R12.64], R27 ;  /* 0x0000001b0c007986 */ /* 0x0001e6000c101922 */
[----:B--2---:R-:W-:-:S04]  /*0890*/  IMAD.WIDE R18, R21, 0x4, R18 ;  /* 0x0000000415127825 */ /* 0x004fc800078e0212 */
[C---:B------:R-:W-:Y:S01]  /*08a0*/  IMAD.WIDE R22, R10.reuse, 0x4, R12 ;  /* 0x000000040a167825 */ /* 0x040fe200078e020c */
[----:B------:R0:W-:Y:S03]  /*08b0*/  STG.E desc[UR34][R18.64], R27 ;  /* 0x0000001b12007986 */ /* 0x0001e6000c101922 */
[----:B------:R-:W-:Y:S01]  /*08c0*/  IMAD.WIDE R24, R10, 0x4, R18 ;  /* 0x000000040a187825 */ /* 0x000fe200078e0212 */
[----:B------:R0:W-:Y:S04]  /*08d0*/  STG.E desc[UR34][R16.64], R27 ;  /* 0x0000001b10007986 */ /* 0x0001e8000c101922 */
[----:B------:R0:W-:Y:S04]  /*08e0*/  STG.E desc[UR34][R22.64], R27 ;  /* 0x0000001b16007986 */ /* 0x0001e8000c101922 */
[----:B------:R0:W-:Y:S02]  /*08f0*/  STG.E desc[UR34][R24.64], R27 ;  /* 0x0000001b18007986 */ /* 0x0001e4000c101922 */
.L_x_4:
[----:B------:R-:W-:Y:S05]  /*0900*/  @P1 BRA `(.L_x_0) ;  /* 0x00000000002c1947 */ /* 0x000fea0003800000 */
[----:B0-2---:R-:W0:Y:S01]  /*0910*/  LDC.64 R12, c[0x0][0x3b0] ;  /* 0x0000ec00ff0c7b82 */ /* 0x005e220000000a00 */
[----:B------:R-:W-:Y:S01]  /*0920*/  IMAD R19, R9, R10, R5 ;  /* 0x0000000a09137224 */ /* 0x000fe200078e0205 */
[----:B------:R-:W-:-:S06]  /*0930*/  MOV R21, 0x7fffffff ;  /* 0x7fffffff00157802 */ /* 0x000fcc0000000f00 */
[----:B------:R-:W1:Y:S08]  /*0940*/  LDC.64 R14, c[0x0][0x3b8] ;  /* 0x0000ee00ff0e7b82 */ /* 0x000e700000000a00 */
[----:B------:R-:W2:Y:S01]  /*0950*/  LDC.64 R16, c[0x0][0x3c0] ;  /* 0x0000f000ff107b82 */ /* 0x000ea20000000a00 */
[----:B0-----:R-:W-:-:S05]  /*0960*/  IMAD.WIDE R8, R19, 0x4, R12 ;  /* 0x0000000413087825 */ /* 0x001fca00078e020c */
[----:B------:R3:W-:Y:S01]  /*0970*/  STG.E desc[UR34][R8.64], R21 ;  /* 0x0000001508007986 */ /* 0x0007e2000c101922 */
[----:B-1----:R-:W-:-:S05]  /*0980*/  IMAD.WIDE R12, R19, 0x4, R14 ;  /* 0x00000004130c7825 */ /* 0x002fca00078e020e */
[----:B------:R3:W-:Y:S01]  /*0990*/  STG.E desc[UR34][R12.64], R21 ;  /* 0x000000150c007986 */ /* 0x0007e2000c101922 */
[----:B--2---:R-:W-:-:S05]  /*09a0*/  IMAD.WIDE R14, R19, 0x4, R16 ;  /* 0x00000004130e7825 */ /* 0x004fca00078e0210 */
[----:B------:R3:W-:Y:S02]  /*09b0*/  STG.E desc[UR34][R14.64], R21 ;  /* 0x000000150e007986 */ /* 0x0007e4000c101922 */
.L_x_0:
[----:B------:R-:W-:-:S13]  /*09c0*/  ISETP.GT.AND P0, PT, R2, R3, PT ;  /* 0x000000030200720c */ /* 0x000fda0003f04270 */
[----:B------:R-:W-:Y:S05]  /*09d0*/  @P0 EXIT ;  /* 0x000000000000094d */ /* 0x000fea0003800000 */
[----:B------:R-:W-:Y:S02]  /*09e0*/  ISETP.GE.AND P0, PT, R20, 0x1, PT ;  /* 0x000000011400780c */ /* 0x000fe40003f06270 */
[----:B0-2---:R-:W-:-:S11]  /*09f0*/  CS2R R22, SRZ ;  /* 0x0000000000167805 */ /* 0x005fd6000001ff00 */
[----:B------:R-:W-:Y:S05]  /*0a00*/  @!P0 BRA `(.L_x_5) ;  /* 0x0000000800808947 */ /* 0x000fea0003800000 */
[C---:B------:R-:W-:Y:S01]  /*0a10*/  ISETP.GE.U32.AND P1, PT, R20.reuse, 0x8, PT ;  /* 0x000000081400780c */ /* 0x040fe20003f26070 */
[----:B---3--:R-:W-:Y:S01]  /*0a20*/  IMAD.MOV.U32 R8, RZ, RZ, RZ ;  /* 0x000000ffff087224 */ /* 0x008fe200078e00ff */
[----:B------:R-:W-:Y:S02]  /*0a30*/  LOP3.LUT R4, R20, 0x7, RZ, 0xc0, !PT ;  /* 0x0000000714047812 */ /* 0x000fe400078ec0ff */
[----:B------:R-:W-:Y:S02]  /*0a40*/  CS2R R22, SRZ ;  /* 0x0000000000167805 */ /* 0x000fe4000001ff00 */
[----:B------:R-:W-:Y:S02]  /*0a50*/  VIADDMNMX R9, R6, R7, RZ, !PT ;  /* 0x0000000706097246 */ /* 0x000fe400078001ff */
[----:B------:R-:W-:-:S05]  /*0a60*/  ISETP.NE.AND P0, PT, R4, RZ, PT ;  /* 0x000000ff0400720c */ /* 0x000fca0003f05270 */
[----:B------:R-:W-:Y:S08]  /*0a70*/  @!P1 BRA `(.L_x_6) ;  /* 0x0000000400289947 */ /* 0x000ff00003800000 */
[----:B------:R-:W-:Y:S01]  /*0a80*/  LOP3.LUT R8, R20, 0x7ffffff8, RZ, 0xc0, !PT ;  /* 0x7ffffff814087812 */ /* 0x000fe200078ec0ff */
[----:B------:R-:W-:Y:S01]  /*0a90*/  IMAD R3, R9, R10, R5 ;  /* 0x0000000a09037224 */ /* 0x000fe200078e0205 */
[----:B------:R-:W-:Y:S02]  /*0aa0*/  CS2R R22, SRZ ;  /* 0x0000000000167805 */ /* 0x000fe4000001ff00 */
[----:B------:R-:W-:-:S07]  /*0ab0*/  IADD3 R13, PT, PT, -R8, RZ, RZ ;  /* 0x000000ff080d7210 */ /* 0x000fce0007ffe1ff */
.L_x_7:
[----:B------:R-:W0:Y:S08]  /*0ac0*/  LDC.64 R16, c[0x0][0x380] ;  /* 0x0000e000ff107b82 */ /* 0x000e300000000a00 */
[----:B------:R-:W1:Y:S01]  /*0ad0*/  LDC.64 R26, c[0x0][0x388] ;  /* 0x0000e200ff1a7b82 */ /* 0x000e620000000a00 */
[----:B0-----:R-:W-:-:S05]  /*0ae0*/  IMAD.WIDE R16, R3, 0x4, R16 ;  /* 0x0000000403107825 */ /* 0x001fca00078e0210 */
[----:B------:R-:W2:Y:S01]  /*0af0*/  LDG.E.CONSTANT R24, desc[UR34][R16.64] ;  /* 0x0000002210187981 */ /* 0x000ea2000c1e9900 */
[----:B-1----:R-:W-:-:S05]  /*0b00*/  IMAD.WIDE R26, R3, 0x4, R26 ;  /* 0x00000004031a7825 */ /* 0x002fca00078e021a */
[----:B------:R-:W3:Y:S01]  /*0b10*/  LDG.E.CONSTANT R21, desc[UR34][R26.64] ;  /* 0x000000221a157981 */ /* 0x000ee2000c1e9900 */
[----:B------:R-:W-:-:S04]  /*0b20*/  IMAD.WIDE R18, R10, 0x4, R16 ;  /* 0x000000040a127825 */ /* 0x000fc800078e0210 */
[C---:B------:R-:W-:Y:S01]  /*0b30*/  IMAD.WIDE R28, R10.reuse, 0x4, R26 ;  /* 0x000000040a1c7825 */ /* 0x040fe200078e021a */
[----:B------:R-:W4:Y:S04]  /*0b40*/  LDG.E.CONSTANT R37, desc[UR34][R18.64] ;  /* 0x0000002212257981 */ /* 0x000f28000c1e9900 */
[----:B------:R0:W5:Y:S01]  /*0b50*/  LDG.E.CONSTANT R33, desc[UR34][R28.64] ;  /* 0x000000221c217981 */ /* 0x000162000c1e9900 */
[----:B------:R-:W-:-:S05]  /*0b60*/  IMAD.WIDE R14, R10, 0x4, R18 ;  /* 0x000000040a0e7825 */ /* 0x000fca00078e0212 */
[----:B------:R1:W5:Y:S01]  /*0b70*/  LDG.E.CONSTANT R35, desc[UR34][R14.64] ;  /* 0x000000220e237981 */ /* 0x000362000c1e9900 */
[----:B0-----:R-:W-:-:S05]  /*0b80*/  IMAD.WIDE R28, R10, 0x4, R28 ;  /* 0x000000040a1c7825 */ /* 0x001fca00078e021c */
[----:B------:R-:W5:Y:S01]  /*0b90*/  LDG.E.CONSTANT R36, desc[UR34][R28.64] ;  /* 0x000000221c247981 */ /* 0x000f62000c1e9900 */
[----:B-1----:R-:W-:-:S04]  /*0ba0*/  IMAD.WIDE R14, R10, 0x4, R14 ;  /* 0x000000040a0e7825 */ /* 0x002fc800078e020e */
[C---:B------:R-:W-:Y:S01]  /*0bb0*/  IMAD.WIDE R26, R10.reuse, 0x4, R28 ;  /* 0x000000040a1a7825 */ /* 0x040fe200078e021c */
[----:B------:R-:W5:Y:S04]  /*0bc0*/  LDG.E.CONSTANT R31, desc[UR34][R14.64] ;  /* 0x000000220e1f7981 */ /* 0x000f68000c1e9900 */
[----:B------:R0:W5:Y:S01]  /*0bd0*/  LDG.E.CONSTANT R30, desc[UR34][R26.64] ;  /* 0x000000221a1e7981 */ /* 0x000162000c1e9900 */
[----:B------:R-:W-:-:S05]  /*0be0*/  IMAD.WIDE R18, R10, 0x4, R14 ;  /* 0x000000040a127825 */ /* 0x000fca00078e020e */
[----:B------:R1:W5:Y:S01]  /*0bf0*/  LDG.E.CONSTANT R12, desc[UR34][R18.64] ;  /* 0x00000022120c7981 */ /* 0x000362000c1e9900 */
[----:B0-----:R-:W-:-:S05]  /*0c00*/  IMAD.WIDE R26, R10, 0x4, R26 ;  /* 0x000000040a1a7825 */ /* 0x001fca00078e021a */
[----:B------:R-:W5:Y:S01]  /*0c10*/  LDG.E.CONSTANT R34, desc[UR34][R26.64] ;  /* 0x000000221a227981 */ /* 0x000f62000c1e9900 */
[----:B-1----:R-:W-:-:S04]  /*0c20*/  IMAD.WIDE R18, R10, 0x4, R18 ;  /* 0x000000040a127825 */ /* 0x002fc800078e0212 */
[C---:B------:R-:W-:Y:S01]  /*0c30*/  IMAD.WIDE R14, R10.reuse, 0x4, R26 ;  /* 0x000000040a0e7825 */ /* 0x040fe200078e021a */
[----:B------:R0:W5:Y:S04]  /*0c40*/  LDG.E.CONSTANT R28, desc[UR34][R18.64] ;  /* 0x00000022121c7981 */ /* 0x000168000c1e9900 */
[----:B------:R1:W5:Y:S01]  /*0c50*/  LDG.E.CONSTANT R29, desc[UR34][R14.64] ;  /* 0x000000220e1d7981 */ /* 0x000362000c1e9900 */
[----:B0-----:R-:W-:-:S04]  /*0c60*/  IMAD.WIDE R18, R10, 0x4, R18 ;  /* 0x000000040a127825 */ /* 0x001fc800078e0212 */
[C---:B-1----:R-:W-:Y:S01]  /*0c70*/  IMAD.WIDE R14, R10.reuse, 0x4, R14 ;  /* 0x000000040a0e7825 */ /* 0x042fe200078e020e */
[----:B------:R-:W5:Y:S03]  /*0c80*/  LDG.E.CONSTANT R32, desc[UR34][R18.64] ;  /* 0x0000002212207981 */ /* 0x000f66000c1e9900 */
[----:B------:R-:W-:-:S06]  /*0c90*/  IMAD.WIDE R26, R10, 0x4, R14 ;  /* 0x000000040a1a7825 */ /* 0x000fcc00078e020e */
[----:B------:R-:W5:Y:S01]  /*0ca0*/  LDG.E.CONSTANT R26, desc[UR34][R26.64] ;  /* 0x000000221a1a7981 */ /* 0x000f62000c1e9900 */
[----:B--2---:R-:W-:Y:S08]  /*0cb0*/  F2F.F64.F32 R24, R24 ;  /* 0x0000001800187310 */ /* 0x004ff00000201800 */
[----:B---3--:R0:W1:Y:S02]  /*0cc0*/  F2F.F64.F32 R16, R21 ;  /* 0x0000001500107310 */ /* 0x0080640000201800 */
[----:B0-----:R4:W2:Y:S01]  /*0cd0*/  LDG.E.CONSTANT R21, desc[UR34][R14.64] ;  /* 0x000000220e157981 */ /* 0x0018a2000c1e9900 */
[----:B-1----:R-:W-:Y:S01]  /*0ce0*/  DADD R16, R24, -R16 ;  /* 0x0000000018107229 */ /* 0x002fe20000000810 */
[----:B------:R-:W-:-:S06]  /*0cf0*/  IMAD.WIDE R24, R10, 0x4, R18 ;  /* 0x000000040a187825 */ /* 0x000fcc00078e0212 */
[----:B------:R-:W3:Y:S01]  /*0d00*/  LDG.E.CONSTANT R24, desc[UR34][R24.64] ;  /* 0x0000002218187981 */ /* 0x000ee2000c1e9900 */
[----:B------:R-:W-:Y:S01]  /*0d10*/  DFMA R16, R16, R16, R22 ;  /* 0x000000101010722b */ /* 0x000fe20000000016 */
[----:B----4-:R-:W-:Y:S08]  /*0d20*/  F2F.F64.F32 R14, R37 ;  /* 0x00000025000e7310 */ /* 0x010ff00000201800 */
[----:B-----5:R-:W0:Y:S08]  /*0d30*/  F2F.F64.F32 R22, R33 ;  /* 0x0000002100167310 */ /* 0x020e300000201800 */
[----:B------:R-:W-:Y:S01]  /*0d40*/  F2F.F64.F32 R18, R35 ;  /* 0x0000002300127310 */ /* 0x000fe20000201800 */
[----:B0-----:R-:W-:-:S07]  /*0d50*/  DADD R22, R14, -R22 ;  /* 0x000000000e167229 */ /* 0x001fce0000000816 */
[----:B------:R-:W0:Y:S01]  /*0d60*/  F2F.F64.F32 R36, R36 ;  /* 0x0000002400247310 */ /* 0x000e220000201800 */
[----:B------:R-:W-:-:S07]  /*0d70*/  DFMA R16, R22, R22, R16 ;  /* 0x000000161610722b */ /* 0x000fce0000000010 */
[----:B------:R-:W-:Y:S08]  /*0d80*/  F2F.F64.F32 R14, R31 ;  /* 0x0000001f000e7310 */ /* 0x000ff00000201800 */
[----:B------:R-:W1:Y:S01]  /*0d90*/  F2F.F64.F32 R22, R30 ;  /* 0x0000001e00167310 */ /* 0x000e620000201800 */
[----:B0-----:R-:W-:-:S07]  /*0da0*/  DADD R18, R18, -R36 ;  /* 0x0000000012127229 */ /* 0x001fce0000000824 */
[----:B------:R-:W-:Y:S01]  /*0db0*/  F2F.F64.F32 R30, R12 ;  /* 0x0000000c001e7310 */ /* 0x000fe20000201800 */
[----:B------:R-:W-:-:S07]  /*0dc0*/  DFMA R16, R18, R18, R16 ;  /* 0x000000121210722b */ /* 0x000fce0000000010 */
[----:B------:R-:W0:Y:S01]  /*0dd0*/  F2F.F64.F32 R34, R34 ;  /* 0x0000002200227310 */ /* 0x000e220000201800 */
[----:B-1----:R-:W-:-:S07]  /*0de0*/  DADD R14, R14, -R22 ;  /* 0x000000000e0e7229 */ /* 0x002fce0000000816 */
[----:B------:R-:W-:Y:S01]  /*0df0*/  F2F.F64.F32 R36, R28 ;  /* 0x0000001c00247310 */ /* 0x000fe20000201800 */
[----:B------:R-:W-:-:S07]  /*0e00*/  DFMA R16, R14, R14, R16 ;  /* 0x0000000e0e10722b */ /* 0x000fce0000000010 */
[----:B------:R-:W1:Y:S01]  /*0e10*/  F2F.F64.F32 R18, R29 ;  /* 0x0000001d00127310 */ /* 0x000e620000201800 */
[----:B0-----:R-:W-:-:S07]  /*0e20*/  DADD R30, R30, -R34 ;  /* 0x000000001e1e7229 */ /* 0x001fce0000000822 */
[----:B------:R-:W-:Y:S01]  /*0e30*/  F2F.F64.F32 R32, R32 ;  /* 0x0000002000207310 */ /* 0x000fe20000201800 */
[----:B------:R-:W-:Y:S02]  /*0e40*/  DFMA R16, R30, R30, R16 ;  /* 0x0000001e1e10722b */ /* 0x000fe40000000010 */
[----:B-1----:R-:W-:-:S05]  /*0e50*/  DADD R18, R36, -R18 ;  /* 0x0000000024127229 */ /* 0x002fca0000000812 */
[----:B------:R-:W-:Y:S01]  /*0e60*/  F2F.F64.F32 R26, R26 ;  /* 0x0000001a001a7310 */ /* 0x000fe20000201800 */
[----:B------:R-:W-:Y:S02]  /*0e70*/  VIADD R13, R13, 0x8 ;  /* 0x000000080d0d7836 */ /* 0x000fe40000000000 */
[----:B------:R-:W-:-:S03]  /*0e80*/  DFMA R16, R18, R18, R16 ;  /* 0x000000121210722b */ /* 0x000fc60000000010 */
[----:B------:R-:W-:Y:S02]  /*0e90*/  ISETP.NE.AND P1, PT, R13, RZ, PT ;  /* 0x000000ff0d00720c */ /* 0x000fe40003f25270 */
[----:B------:R-:W-:Y:S01]  /*0ea0*/  LEA R3, R10, R3, 0x3 ;  /* 0x000000030a037211 */ /* 0x000fe200078e18ff */
[----:B--2---:R-:W0:Y:S08]  /*0eb0*/  F2F.F64.F32 R14, R21 ;  /* 0x00000015000e7310 */ /* 0x004e300000201800 */
[----:B---3--:R-:W1:Y:S01]  /*0ec0*/  F2F.F64.F32 R24, R24 ;  /* 0x0000001800187310 */ /* 0x008e620000201800 */
[----:B0-----:R-:W-:-:S08]  /*0ed0*/  DADD R14, R32, -R14 ;  /* 0x00000000200e7229 */ /* 0x001fd0000000080e */
[----:B------:R-:W-:Y:S02]  /*0ee0*/  DFMA R16, R14, R14, R16 ;  /* 0x0000000e0e10722b */ /* 0x000fe40000000010 */
[----:B-1----:R-:W-:-:S08]  /*0ef0*/  DADD R22, R24, -R26 ;  /* 0x0000000018167229 */ /* 0x002fd0000000081a */
[----:B------:R-:W-:Y:S01]  /*0f00*/  DFMA R22, R22, R22, R16 ;  /* 0x000000161616722b */ /* 0x000fe20000000010 */
[----:B------:R-:W-:Y:S10]  /*0f10*/  @P1 BRA `(.L_x_7) ;  /* 0xfffffff800e81947 */ /* 0x000ff4000383ffff */
.L_x_6:
[----:B------:R-:W-:Y:S05]  /*0f20*/  @!P0 BRA `(.L_x_5) ;  /* 0x0000000400388947 */ /* 0x000fea0003800000 */
[----:B------:R-:W-:Y:S02]  /*0f30*/  ISETP.GE.U32.AND P0, PT, R4, 0x4, PT ;  /* 0x000000040400780c */ /* 0x000fe40003f06070 */
[----:B------:R-:W-:-:S04]  /*0f40*/  LOP3.LUT R21, R20, 0x3, RZ, 0xc0, !PT ;  /* 0x0000000314157812 */ /* 0x000fc800078ec0ff */
[----:B------:R-:W-:-:S07]  /*0f50*/  ISETP.NE.AND P1, PT, R21, RZ, PT ;  /* 0x000000ff1500720c */ /* 0x000fce0003f25270 */
[----:B------:R-:W-:Y:S06]  /*0f60*/  @!P0 BRA `(.L_x_8) ;  /* 0x0000000000948947 */ /* 0x000fec0003800000 */
[----:B------:R-:W0:Y:S01]  /*0f70*/  LDC.64 R16, c[0x0][0x380] ;  /* 0x0000e000ff107b82 */ /* 0x000e220000000a00 */
[----:B------:R-:W-:-:S04]  /*0f80*/  IMAD.IADD R3, R8, 0x1, R9 ;  /* 0x0000000108037824 */ /* 0x000fc800078e0209 */
[----:B------:R-:W-:-:S03]  /*0f90*/  IMAD R3, R3, R10, R5 ;  /* 0x0000000a03037224 */ /* 0x000fc600078e0205 */
[----:B------:R-:W1:Y:S01]  /*0fa0*/  LDC.64 R18, c[0x0][0x388] ;  /* 0x0000e200ff127b82 */ /* 0x000e620000000a00 */
[----:B0-----:R-:W-:-:S05]  /*0fb0*/  IMAD.WIDE R16, R3, 0x4, R16 ;  /* 0x0000000403107825 */ /* 0x001fca00078e0210 */
[----:B------:R-:W2:Y:S01]  /*0fc0*/  LDG.E.CONSTANT R31, desc[UR34][R16.64] ;  /* 0x00000022101f7981 */ /* 0x000ea2000c1e9900 */
[----:B-1----:R-:W-:-:S05]  /*0fd0*/  IMAD.WIDE R18, R3, 0x4, R18 ;  /* 0x0000000403127825 */ /* 0x002fca00078e0212 */
[----:B------:R-:W3:Y:S01]  /*0fe0*/  LDG.E.CONSTANT R4, desc[UR34][R18.64] ;  /* 0x0000002212047981 */ /* 0x000ee2000c1e9900 */
[----:B------:R-:W-:-:S04]  /*0ff0*/  IMAD.WIDE R26, R10, 0x4, R16 ;  /* 0x000000040a1a7825 */ /* 0x000fc800078e0210 */
[C---:B------:R-:W-:Y:S01]  /*1000*/  IMAD.WIDE R12, R10.reuse, 0x4, R18 ;  /* 0x000000040a0c7825 */ /* 0x040fe200078e0212 */
[----:B------:R3:W4:Y:S04]  /*1010*/  LDG.E.CONSTANT R36, desc[UR34][R26.64] ;  /* 0x000000221a247981 */ /* 0x000728000c1e9900 */
[----:B------:R-:W5:Y:S01]  /*1020*/  LDG.E.CONSTANT R37, desc[UR34][R12.64] ;  /* 0x000000220c257981 */ /* 0x000f62000c1e9900 */
[----:B------:R-:W-:-:S04]  /*1030*/  IMAD.WIDE R14, R10, 0x4, R26 ;  /* 0x000000040a0e7825 */ /* 0x000fc800078e021a */
[C---:B------:R-:W-:Y:S01]  /*1040*/  IMAD.WIDE R28, R10.reuse, 0x4, R12 ;  /* 0x000000040a1c7825 */ /* 0x040fe200078e020c */
[----:B------:R-:W5:Y:S04]  /*1050*/  LDG.E.CONSTANT R16, desc[UR34][R14.64] ;  /* 0x000000220e107981 */ /* 0x000f68000c1e9900 */
[----:B------:R-:W5:Y:S01]  /*1060*/  LDG.E.CONSTANT R30, desc[UR34][R28.64] ;  /* 0x000000221c1e7981 */ /* 0x000f62000c1e9900 */
[----:B------:R-:W-:-:S04]  /*1070*/  IMAD.WIDE R32, R10, 0x4, R14 ;  /* 0x000000040a207825 */ /* 0x000fc800078e020e */
[----:B------:R-:W-:Y:S02]  /*1080*/  IMAD.WIDE R34, R10, 0x4, R28 ;  /* 0x000000040a227825 */ /* 0x000fe400078e021c */
[----:B------:R-:W5:Y:S04]  /*1090*/  LDG.E.CONSTANT R32, desc[UR34][R32.64] ;  /* 0x0000002220207981 */ /* 0x000f68000c1e9900 */
[----:B------:R-:W5:Y:S01]  /*10a0*/  LDG.E.CONSTANT R3, desc[UR34][R34.64] ;  /* 0x0000002222037981 */ /* 0x000f62000c1e9900 */
[----:B------:R-:W-:Y:S01]  /*10b0*/  IADD3 R8, PT, PT, R8, 0x4, RZ ;  /* 0x0000000408087810 */ /* 0x000fe20007ffe0ff */
[----:B--2---:R-:W-:Y:S08]  /*10c0*/  F2F.F64.F32 R24, R31 ;  /* 0x0000001f00187310 */ /* 0x004ff00000201800 */
[----:B---3--:R-:W0:Y:S08]  /*10d0*/  F2F.F64.F32 R26, R4 ;  /* 0x00000004001a7310 */ /* 0x008e300000201800 */
[----:B----4-:R-:W-:Y:S08]  /*10e0*/  F2F.F64.F32 R18, R36 ;  /* 0x0000002400127310 */ /* 0x010ff00000201800 */
[----:B-----5:R-:W1:Y:S01]  /*10f0*/  F2F.F64.F32 R12, R37 ;  /* 0x00000025000c7310 */ /* 0x020e620000201800 */
        /* <DEDUP_REMOVED lines=8> */
[----:B0-----:R-:W-:-:S08]  /*1180*/  DADD R14, R16, -R14 ;  /* 0x00000000100e7229 */ /* 0x001fd0000000080e */
[----:B------:R-:W-:Y:S02]  /*1190*/  DFMA R22, R14, R14, R22 ;  /* 0x0000000e0e16722b */ /* 0x000fe40000000016 */
[----:B-1----:R-:W-:-:S08]  /*11a0*/  DADD R12, R24, -R12 ;  /* 0x00000000180c7229 */ /* 0x002fd0000000080c */
[----:B------:R-:W-:-:S11]  /*11b0*/  DFMA R22, R12, R12, R22 ;  /* 0x0000000c0c16722b */ /* 0x000fd60000000016 */
.L_x_8:
[----:B------:R-:W-:Y:S05]  /*11c0*/  @!P1 BRA `(.L_x_5) ;  /* 0x0000000000909947 */ /* 0x000fea0003800000 */
[----:B------:R-:W0:Y:S01]  /*11d0*/  LDC.64 R18, c[0x0][0x380] ;  /* 0x0000e000ff127b82 */ /* 0x000e220000000a00 */
[----:B------:R-:W-:Y:S02]  /*11e0*/  ISETP.NE.AND P0, PT, R21, 0x1, PT ;  /* 0x000000011500780c */ /* 0x000fe40003f05270 */
[----:B------:R-:W-:-:S04]  /*11f0*/  LOP3.LUT R3, R20, 0x1, RZ, 0xc0, !PT ;  /* 0x0000000114037812 */ /* 0x000fc800078ec0ff */
[----:B------:R-:W-:Y:S01]  /*1200*/  ISETP.NE.U32.AND P1, PT, R3, 0x1, PT ;  /* 0x000000010300780c */ /* 0x000fe20003f25070 */
[----:B------:R-:W1:Y:S06]  /*1210*/  LDC.64 R16, c[0x0][0x388] ;  /* 0x0000e200ff107b82 */ /* 0x000e6c0000000a00 */
[C---:B------:R-:W-:Y:S01]  /*1220*/  @P0 IMAD.IADD R3, R8.reuse, 0x1, R9 ;  /* 0x0000000108030824 */ /* 0x040fe200078e0209 */
[----:B------:R-:W-:Y:S01]  /*1230*/  @P0 IADD3 R8, PT, PT, R8, 0x2, RZ ;  /* 0x0000000208080810 */ /* 0x000fe20007ffe0ff */
[----:B------:R-:W2:Y:S02]  /*1240*/  LDC.64 R14, c[0x0][0x380] ;  /* 0x0000e000ff0e7b82 */ /* 0x000ea40000000a00 */
[----:B------:R-:W-:-:S02]  /*1250*/  @P0 IMAD R3, R3, R10, R5 ;  /* 0x0000000a03030224 */ /* 0x000fc400078e0205 */
[----:B------:R-:W-:-:S04]  /*1260*/  @!P1 IMAD.IADD R8, R8, 0x1, R9 ;  /* 0x0000000108089824 */ /* 0x000fc800078e0209 */
[----:B------:R-:W3:Y:S01]  /*1270*/  LDC.64 R12, c[0x0][0x388] ;  /* 0x0000e200ff0c7b82 */ /* 0x000ee20000000a00 */
[----:B0-----:R-:W-:-:S04]  /*1280*/  @P0 IMAD.WIDE R18, R3, 0x4, R18 ;  /* 0x0000000403120825 */ /* 0x001fc800078e0212 */
[----:B-1----:R-:W-:Y:S02]  /*1290*/  @P0 IMAD.WIDE R16, R3, 0x4, R16 ;  /* 0x0000000403100825 */ /* 0x002fe400078e0210 */
[----:B------:R-:W4:Y:S02]  /*12a0*/  @P0 LDG.E.CONSTANT R3, desc[UR34][R18.64] ;  /* 0x0000002212030981 */ /* 0x000f24000c1e9900 */
[C---:B------:R-:W-:Y:S02]  /*12b0*/  @P0 IMAD.WIDE R28, R10.reuse, 0x4, R18 ;  /* 0x000000040a1c0825 */ /* 0x040fe400078e0212 */
[----:B------:R-:W5:Y:S02]  /*12c0*/  @P0 LDG.E.CONSTANT R4, desc[UR34][R16.64] ;  /* 0x0000002210040981 */ /* 0x000f64000c1e9900 */
[----:B------:R-:W-:Y:S02]  /*12d0*/  @P0 IMAD.WIDE R30, R10, 0x4, R16 ;  /* 0x000000040a1e0825 */ /* 0x000fe400078e0210 */
[----:B------:R-:W5:Y:S02]  /*12e0*/  @P0 LDG.E.CONSTANT R28, desc[UR34][R28.64] ;  /* 0x000000221c1c0981 */ /* 0x000f64000c1e9900 */
[----:B------:R-:W-:-:S02]  /*12f0*/  @!P1 IMAD R27, R8, R10, R5 ;  /* 0x0000000a081b9224 */ /* 0x000fc400078e0205 */
[----:B------:R-:W5:Y:S02]  /*1300*/  @P0 LDG.E.CONSTANT R30, desc[UR34][R30.64] ;  /* 0x000000221e1e0981 */ /* 0x000f64000c1e9900 */
[----:B--2---:R-:W-:-:S04]  /*1310*/  @!P1 IMAD.WIDE R24, R27, 0x4, R14 ;  /* 0x000000041b189825 */ /* 0x004fc800078e020e */
[----:B---3--:R-:W-:Y:S02]  /*1320*/  @!P1 IMAD.WIDE R26, R27, 0x4, R12 ;  /* 0x000000041b1a9825 */ /* 0x008fe400078e020c */
[----:B------:R-:W2:Y:S04]  /*1330*/  @!P1 LDG.E.CONSTANT R24, desc[UR34][R24.64] ;  /* 0x0000002218189981 */ /* 0x000ea8000c1e9900 */
[----:B------:R-:W3:Y:S01]  /*1340*/  @!P1 LDG.E.CONSTANT R26, desc[UR34][R26.64] ;  /* 0x000000221a1a9981 */ /* 0x000ee2000c1e9900 */
[----:B----4-:R-:W-:Y:S08]  /*1350*/  @P0 F2F.F64.F32 R12, R3 ;  /* 0x00000003000c0310 */ /* 0x010ff00000201800 */
[----:B-----5:R-:W0:Y:S08]  /*1360*/  @P0 F2F.F64.F32 R16, R4 ;  /* 0x0000000400100310 */ /* 0x020e300000201800 */
[----:B------:R-:W-:Y:S08]  /*1370*/  @P0 F2F.F64.F32 R14, R28 ;  /* 0x0000001c000e0310 */ /* 0x000ff00000201800 */
[----:B------:R-:W1:Y:S01]  /*1380*/  @P0 F2F.F64.F32 R18, R30 ;  /* 0x0000001e00120310 */ /* 0x000e620000201800 */
[----:B0-----:R-:W-:-:S07]  /*1390*/  @P0 DADD R16, R12, -R16 ;  /* 0x000000000c100229 */ /* 0x001fce0000000810 */
[----:B--2---:R-:W-:Y:S01]  /*13a0*/  @!P1 F2F.F64.F32 R8, R24 ;  /* 0x0000001800089310 */ /* 0x004fe20000201800 */
[----:B------:R-:W-:-:S07]  /*13b0*/  @P0 DFMA R16, R16, R16, R22 ;  /* 0x000000101010022b */ /* 0x000fce0000000016 */
[----:B---3--:R-:W0:Y:S01]  /*13c0*/  @!P1 F2F.F64.F32 R12, R26 ;  /* 0x0000001a000c9310 */ /* 0x008e220000201800 */
[----:B-1----:R-:W-:-:S08]  /*13d0*/  @P0 DADD R14, R14, -R18 ;  /* 0x000000000e0e0229 */ /* 0x002fd00000000812 */
[----:B------:R-:W-:Y:S02]  /*13e0*/  @P0 DFMA R22, R14, R14, R16 ;  /* 0x0000000e0e16022b */ /* 0x000fe40000000010 */
[----:B0-----:R-:W-:-:S08]  /*13f0*/  @!P1 DADD R8, R8, -R12 ;  /* 0x0000000008089229 */ /* 0x001fd0000000080c */
[----:B------:R-:W-:-:S11]  /*1400*/  @!P1 DFMA R22, R8, R8, R22 ;  /* 0x000000080816922b */ /* 0x000fd60000000016 */
.L_x_5:
[----:B---3--:R-:W0:Y:S01]  /*1410*/  I2F.F64 R20, R20 ;  /* 0x0000001400147312 */ /* 0x008e220000201c00 */
[----:B------:R-:W-:Y:S01]  /*1420*/  MOV R8, 0x1 ;  /* 0x0000000100087802 */ /* 0x000fe20000000f00 */
[----:B------:R-:W-:Y:S01]  /*1430*/  IMAD R10, R0, R10, R5 ;  /* 0x0000000a000a7224 */ /* 0x000fe200078e0205 */
[----:B------:R-:W-:-:S05]  /*1440*/  FSETP.GEU.AND P1, PT, |R23|, 6.5827683646048100446e-37, PT ;  /* 0x036000001700780b */ /* 0x000fca0003f2e200 */
[----:B0-----:R-:W0:Y:S02]  /*1450*/  MUFU.RCP64H R9, R21 ;  /* 0x0000001500097308 */ /* 0x001e240000001800 */
[----:B0-----:R-:W-:-:S08]  /*1460*/  DFMA R12, -R20, R8, 1 ;  /* 0x3ff00000140c742b */ /* 0x001fd00000000108 */
[----:B------:R-:W-:-:S08]  /*1470*/  DFMA R12, R12, R12, R12 ;  /* 0x0000000c0c0c722b */ /* 0x000fd0000000000c */
[----:B------:R-:W-:-:S08]  /*1480*/  DFMA R12, R8, R12, R8 ;  /* 0x0000000c080c722b */ /* 0x000fd00000000008 */
[----:B------:R-:W-:-:S08]  /*1490*/  DFMA R8, -R20, R12, 1 ;  /* 0x3ff000001408742b */ /* 0x000fd0000000010c */
[----:B------:R-:W-:-:S08]  /*14a0*/  DFMA R8, R12, R8, R12 ;  /* 0x000000080c08722b */ /* 0x000fd0000000000c */
[----:B------:R-:W-:-:S08]  /*14b0*/  DMUL R14, R22, R8 ;  /* 0x00000008160e7228 */ /* 0x000fd00000000000 */
[----:B------:R-:W-:-:S08]  /*14c0*/  DFMA R12, -R20, R14, R22 ;  /* 0x0000000e140c722b */ /* 0x000fd00000000116 */
[----:B------:R-:W-:-:S10]  /*14d0*/  DFMA R14, R8, R12, R14 ;  /* 0x0000000c080e722b */ /* 0x000fd4000000000e */
[----:B------:R-:W-:-:S05]  /*14e0*/  FFMA R3, RZ, R21, R15 ;  /* 0x00000015ff037223 */ /* 0x000fca000000000f */
[----:B------:R-:W-:-:S13]  /*14f0*/  FSETP.GT.AND P0, PT, |R3|, 1.469367938527859385e-39, PT ;  /* 0x001000000300780b */ /* 0x000fda0003f04200 */
[----:B------:R-:W-:Y:S05]  /*1500*/  @P0 BRA P1, `(.L_x_9) ;  /* 0x0000000000180947 */ /* 0x000fea0000800000 */
[----:B------:R-:W-:Y:S01]  /*1510*/  IMAD.MOV.U32 R14, RZ, RZ, R22 ;  /* 0x000000ffff0e7224 */ /* 0x000fe200078e0016 */
[----:B------:R-:W-:Y:S01]  /*1520*/  MOV R15, R23 ;  /* 0x00000017000f7202 */ /* 0x000fe20000000f00 */
[----:B------:R-:W-:Y:S01]  /*1530*/  IMAD.MOV.U32 R16, RZ, RZ, R20 ;  /* 0x000000ffff107224 */ /* 0x000fe200078e0014 */
[----:B------:R-:W-:Y:S02]  /*1540*/  MOV R17, R21 ;  /* 0x0000001500117202 */ /* 0x000fe40000000f00 */
[----:B------:R-:W-:-:S07]  /*1550*/  MOV R0, 0x1570 ;  /* 0x0000157000007802 */ /* 0x000fce0000000f00 */
[----:B------:R-:W-:Y:S05]  /*1560*/  CALL.REL.NOINC `($__internal_0_$__cuda_sm20_div_rn_f64_full) ;  /* 0x0000002000007944 */ /* 0x000fea0003c00000 */
.L_x_9:
[----:B------:R-:W0:Y:S01]  /*1570*/  MUFU.RSQ64H R19, R15 ;  /* 0x0000000f00137308 */ /* 0x000e220000001c00 */
[----:B------:R-:W-:Y:S01]  /*1580*/  VIADD R18, R15, 0xfcb00000 ;  /* 0xfcb000000f127836 */ /* 0x000fe20000000000 */
[----:B------:R-:W-:Y:S01]  /*1590*/  MOV R12, 0x0 ;  /* 0x00000000000c7802 */ /* 0x000fe20000000f00 */
[----:B------:R-:W-:-:S03]  /*15a0*/  IMAD.MOV.U32 R13, RZ, RZ, 0x3fd80000 ;  /* 0x3fd80000ff0d7424 */ /* 0x000fc600078e00ff */
[----:B------:R-:W-:Y:S01]  /*15b0*/  ISETP.GE.U32.AND P0, PT, R18, 0x7ca00000, PT ;  /* 0x7ca000001200780c */ /* 0x000fe20003f06070 */
[----:B0-----:R-:W-:-:S08]  /*15c0*/  DMUL R8, R18, R18 ;  /* 0x0000001212087228 */ /* 0x001fd00000000000 */
[----:B------:R-:W-:-:S08]  /*15d0*/  DFMA R8, -R8, R14, 1 ;  /* 0x3ff000000808742b */ /* 0x000fd0000000010e */
[----:B------:R-:W-:Y:S02]  /*15e0*/  DFMA R12, R8, R12, 0.5 ;  /* 0x3fe00000080c742b */ /* 0x000fe4000000000c */
[----:B------:R-:W-:-:S08]  /*15f0*/  DMUL R8, R18, R8 ;  /* 0x0000000812087228 */ /* 0x000fd00000000000 */
[----:B------:R-:W-:-:S08]  /*1600*/  DFMA R26, R12, R8, R18 ;  /* 0x000000080c1a722b */ /* 0x000fd00000000012 */
[----:B------:R-:W-:Y:S02]  /*1610*/  DMUL R12, R26, R14 ;  /* 0x0000000e1a0c7228 */ /* 0x000fe40000000000 */
[----:B------:R-:W-:Y:S01]  /*1620*/  IADD3 R17, PT, PT, R27, -0x100000, RZ ;  /* 0xfff000001b117810 */ /* 0x000fe20007ffe0ff */
[----:B------:R-:W-:-:S05]  /*1630*/  IMAD.MOV.U32 R16, RZ, RZ, R26 ;  /* 0x000000ffff107224 */ /* 0x000fca00078e001a */
[----:B------:R-:W-:-:S08]  /*1640*/  DFMA R8, R12, -R12, R14 ;  /* 0x8000000c0c08722b */ /* 0x000fd0000000000e */
[----:B------:R-:W-:Y:S01]  /*1650*/  DFMA R24, R8, R16, R12 ;  /* 0x000000100818722b */ /* 0x000fe2000000000c */
[----:B------:R-:W-:Y:S10]  /*1660*/  @!P0 BRA `(.L_x_10) ;  /* 0x0000000000188947 */ /* 0x000ff40003800000 */
[----:B------:R-:W-:Y:S01]  /*1670*/  IMAD.MOV.U32 R16, RZ, RZ, R14 ;  /* 0x000000ffff107224 */ /* 0x000fe200078e000e */
[----:B------:R-:W-:Y:S01]  /*1680*/  MOV R0, R26 ;  /* 0x0000001a00007202 */ /* 0x000fe20000000f00 */
[----:B------:R-:W-:Y:S01]  /*1690*/  IMAD.MOV.U32 R3, RZ, RZ, R17 ;  /* 0x000000ffff037224 */ /* 0x000fe200078e0011 */
[----:B------:R-:W-:Y:S02]  /*16a0*/  MOV R14, R18 ;  /* 0x00000012000e7202 */ /* 0x000fe40000000f00 */
[----:B------:R-:W-:-:S07]  /*16b0*/  MOV R4, 0x16d0 ;  /* 0x000016d000047802 */ /* 0x000fce0000000f00 */
[----:B------:R-:W-:Y:S05]  /*16c0*/  CALL.REL.NOINC `($__internal_1_$__cuda_sm20_dsqrt_rn_f64_mediumpath_v1) ;  /* 0x0000002400187944 */ /* 0x000fea0003c00000 */
.L_x_10:
[----:B------:R-:W0:Y:S01]  /*16d0*/  LDC.64 R14, c[0x0][0x388] ;  /* 0x0000e200ff0e7b82 */ /* 0x000e220000000a00 */
[----:B------:R-:W1:Y:S01]  /*16e0*/  LDCU UR6, c[0x0][0x39c] ;  /* 0x00007380ff0677ac */ /* 0x000e620008000800 */
[----:B------:R-:W2:Y:S06]  /*16f0*/  LDCU.64 UR4, c[0x0][0x3a8] ;  /* 0x00007500ff0477ac */ /* 0x000eac0008000a00 */
[----:B------:R-:W3:Y:S08]  /*1700*/  LDC.64 R12, c[0x0][0x380] ;  /* 0x0000e000ff0c7b82 */ /* 0x000ef00000000a00 */
[----:B------:R-:W4:Y:S01]  /*1710*/  LDC.64 R16, c[0x0][0x3b8] ;  /* 0x0000ee00ff107b82 */ /* 0x000f220000000a00 */
[----:B0-----:R-:W-:-:S07]  /*1720*/  IMAD.WIDE R14, R10, 0x4, R14 ;  /* 0x000000040a0e7825 */ /* 0x001fce00078e020e */
[----:B------:R-:W0:Y:S01]  /*1730*/  LDC.64 R18, c[0x0][0x3b0] ;  /* 0x0000ec00ff127b82 */ /* 0x000e220000000a00 */
[----:B------:R-:W2:Y:S01]  /*1740*/  LDG.E.CONSTANT R15, desc[UR34][R14.64] ;  /* 0x000000220e0f7981 */ /* 0x000ea2000c1e9900 */
[----:B---3--:R-:W-:-:S06]  /*1750*/  IMAD.WIDE R12, R10, 0x4, R12 ;  /* 0x000000040a0c7825 */ /* 0x008fcc00078e020c */
[----:B------:R-:W3:Y:S01]  /*1760*/  LDC.64 R8, c[0x0][0x3c0] ;  /* 0x0000f000ff087b82 */ /* 0x000ee20000000a00 */
[----:B------:R0:W5:Y:S01]  /*1770*/  LDG.E.CONSTANT R3, desc[UR34][R12.64] ;  /* 0x000000220c037981 */ /* 0x000162000c1e9900 */
[----:B------:R-:W2:Y:S01]  /*1780*/  F2F.F32.F64 R24, R24 ;  /* 0x0000001800187310 */ /* 0x000ea20000301000 */
[----:B-1----:R-:W-:Y:S01]  /*1790*/  ISETP.GE.AND P0, PT, R2, UR6, PT ;  /* 0x0000000602007c0c */ /* 0x002fe2000bf06270 */
[----:B0-----:R-:W-:-:S04]  /*17a0*/  IMAD.WIDE R12, R10, 0x4, R18 ;  /* 0x000000040a0c7825 */ /* 0x001fc800078e0212 */
[----:B---3--:R-:W-:-:S04]  /*17b0*/  IMAD.WIDE R8, R10, 0x4, R8 ;  /* 0x000000040a087825 */ /* 0x008fc800078e0208 */
[C-C-:B--2---:R-:W-:Y:S01]  /*17c0*/  FFMA R27, R24.reuse, UR4, R15.reuse ;  /* 0x00000004181b7c23 */ /* 0x144fe2000800000f */
[----:B------:R-:W-:Y:S01]  /*17d0*/  FFMA R29, -R24, UR5, R15 ;  /* 0x00000005181d7c23 */ /* 0x000fe2000800010f */
[----:B----4-:R-:W-:-:S05]  /*17e0*/  IMAD.WIDE R14, R10, 0x4, R16 ;  /* 0x000000040a0e7825 */ /* 0x010fca00078e0210 */
[----:B-----5:R0:W-:Y:S04]  /*17f0*/  STG.E desc[UR34][R14.64], R3 ;  /* 0x000000030e007986 */ /* 0x0201e8000c101922 */
[----:B------:R0:W-:Y:S04]  /*1800*/  STG.E desc[UR34][R12.64], R27 ;  /* 0x0000001b0c007986 */ /* 0x0001e8000c101922 */
[----:B------:R0:W-:Y:S01]  /*1810*/  STG.E desc[UR34][R8.64], R29 ;  /* 0x0000001d08007986 */ /* 0x0001e2000c101922 */
[----:B------:R-:W-:Y:S05]  /*1820*/  @P0 EXIT ;  /* 0x000000000000094d */ /* 0x000fea0003800000 */
[----:B------:R-:W-:-:S04]  /*1830*/  IADD3 R0, PT, PT, -R2, UR6, RZ ;  /* 0x0000000602007c10 */ /* 0x000fc8000fffe1ff */
[----:B------:R-:W-:-:S13]  /*1840*/  LOP3.LUT P0, R0, R0, 0x3, RZ, 0xc0, !PT ;  /* 0x0000000300007812 */ /* 0x000fda000780c0ff */
[----:B------:R-:W-:Y:S05]  /*1850*/  @!P0 BRA `(.L_x_11) ;  /* 0x00000004005c8947 */ /* 0x000fea0003800000 */
[----:B------:R-:W1:Y:S01]  /*1860*/  LDCU UR4, c[0x0][0x398] ;  /* 0x00007300ff0477ac */ /* 0x000e620008000800 */
[----:B------:R-:W-:Y:S01]  /*1870*/  IADD3 R10, PT, PT, -R0, RZ, RZ ;  /* 0x000000ff000a7210 */ /* 0x000fe20007ffe1ff */
[----:B------:R-:W2:Y:S01]  /*1880*/  LDCU.64 UR6, c[0x0][0x3a8] ;  /* 0x00007500ff0677ac */ /* 0x000ea20008000a00 */
[--C-:B-1----:R-:W-:Y:S02]  /*1890*/  IMAD R11, R11, UR4, R5.reuse ;  /* 0x000000040b0b7c24 */ /* 0x102fe4000f8e0205 */
[----:B--2---:R-:W-:-:S07]  /*18a0*/  IMAD R26, R2, UR4, R5 ;  /* 0x00000004021a7c24 */ /* 0x004fce000f8e0205 */
.L_x_14:
[----:B0-----:R-:W0:Y:S08]  /*18b0*/  LDC.64 R28, c[0x0][0x388] ;  /* 0x0000e200ff1c7b82 */ /* 0x001e300000000a00 */
[----:B------:R-:W1:Y:S01]  /*18c0*/  LDC.64 R30, c[0x0][0x380] ;  /* 0x0000e000ff1e7b82 */ /* 0x000e620000000a00 */
[----:B0-----:R-:W-:-:S04]  /*18d0*/  IMAD.WIDE R18, R11, 0x4, R28 ;  /* 0x000000040b127825 */ /* 0x001fc800078e021c */
[----:B-1----:R-:W-:Y:S02]  /*18e0*/  IMAD.WIDE R12, R11, 0x4, R30 ;  /* 0x000000040b0c7825 */ /* 0x002fe400078e021e */
[----:B------:R-:W2:Y:S02]  /*18f0*/  LDG.E.CONSTANT R18, desc[UR34][R18.64] ;  /* 0x0000002212127981 */ /* 0x000ea4000c1e9900 */
[C---:B------:R-:W-:Y:S02]  /*1900*/  IMAD.WIDE R28, R26.reuse, 0x4, R28 ;  /* 0x000000041a1c7825 */ /* 0x040fe400078e021c */
[----:B------:R-:W3:Y:S02]  /*1910*/  LDG.E.CONSTANT R0, desc[UR34][R12.64] ;  /* 0x000000220c007981 */ /* 0x000ee4000c1e9900 */
[----:B------:R-:W-:Y:S02]  /*1920*/  IMAD.WIDE R30, R26, 0x4, R30 ;  /* 0x000000041a1e7825 */ /* 0x000fe400078e021e */
[----:B------:R-:W4:Y:S04]  /*1930*/  LDG.E.CONSTANT R28, desc[UR34][R28.64] ;  /* 0x000000221c1c7981 */ /* 0x000f28000c1e9900 */
[----:B------:R-:W5:Y:S01]  /*1940*/  LDG.E.CONSTANT R27, desc[UR34][R30.64] ;  /* 0x000000221e1b7981 */ /* 0x000f62000c1e9900 */
[----:B------:R-:W0:Y:S01]  /*1950*/  MUFU.RCP64H R15, R21 ;  /* 0x00000015000f7308 */ /* 0x000e220000001800 */
[----:B------:R-:W-:-:S06]  /*1960*/  IMAD.MOV.U32 R14, RZ, RZ, 0x1 ;  /* 0x00000001ff0e7424 */ /* 0x000fcc00078e00ff */
[----:B0-----:R-:W-:-:S08]  /*1970*/  DFMA R32, -R20, R14, 1 ;  /* 0x3ff000001420742b */ /* 0x001fd0000000010e */
[----:B------:R-:W-:-:S08]  /*1980*/  DFMA R32, R32, R32, R32 ;  /* 0x000000202020722b */ /* 0x000fd00000000020 */
[----:B------:R-:W-:Y:S01]  /*1990*/  DFMA R14, R14, R32, R14 ;  /* 0x000000200e0e722b */ /* 0x000fe2000000000e */
[----:B--2---:R-:W-:Y:S08]  /*19a0*/  F2F.F64.F32 R24, R18 ;  /* 0x0000001200187310 */ /* 0x004ff00000201800 */
[----:B---3--:R-:W0:Y:S08]  /*19b0*/  F2F.F64.F32 R16, R0 ;  /* 0x0000000000107310 */ /* 0x008e300000201800 */
[----:B-----5:R-:W-:Y:S08]  /*19c0*/  F2F.F64.F32 R8, R27 ;  /* 0x0000001b00087310 */ /* 0x020ff00000201800 */
[----:B----4-:R-:W1:Y:S01]  /*19d0*/  F2F.F64.F32 R12, R28 ;  /* 0x0000001c000c7310 */ /* 0x010e620000201800 */
[----:B0-----:R-:W-:-:S08]  /*19e0*/  DADD R16, R16, -R24 ;  /* 0x0000000010107229 */ /* 0x001fd00000000818 */
[----:B------:R-:W-:Y:S02]  /*19f0*/  DMUL R16, R16, R16 ;  /* 0x0000001010107228 */ /* 0x000fe40000000000 */
[----:B-1----:R-:W-:Y:S02]  /*1a00*/  DADD R8, R8, -R12 ;  /* 0x0000000008087229 */ /* 0x002fe4000000080c */
[----:B------:R-:W-:-:S06]  /*1a10*/  DFMA R12, -R20, R14, 1 ;  /* 0x3ff00000140c742b */ /* 0x000fcc000000010e */
[----:B------:R-:W-:Y:S02]  /*1a20*/  DFMA R16, R8, R8, -R16 ;  /* 0x000000080810722b */ /* 0x000fe40000000810 */
[----:B------:R-:W-:-:S06]  /*1a30*/  DFMA R12, R14, R12, R14 ;  /* 0x0000000c0e0c722b */ /* 0x000fcc000000000e */
[----:B------:R-:W-:-:S08]  /*1a40*/  DADD R14, R16, R22 ;  /* 0x00000000100e7229 */ /* 0x000fd00000000016 */
[----:B------:R-:W-:-:S08]  /*1a50*/  DMUL R18, R12, R14 ;  /* 0x0000000e0c127228 */ /* 0x000fd00000000000 */
[----:B------:R-:W-:-:S08]  /*1a60*/  DFMA R8, -R20, R18, R14 ;  /* 0x000000121408722b */ /* 0x000fd0000000010e */
[----:B------:R-:W-:Y:S01]  /*1a70*/  DFMA R18, R12, R8, R18 ;  /* 0x000000080c12722b */ /* 0x000fe20000000012 */
[----:B------:R-:W-:-:S09]  /*1a80*/  FSETP.GEU.AND P1, PT, |R15|, 6.5827683646048100446e-37, PT ;  /* 0x036000000f00780b */ /* 0x000fd20003f2e200 */
[----:B------:R-:W-:-:S05]  /*1a90*/  FFMA R0, RZ, R21, R19 ;  /* 0x00000015ff007223 */ /* 0x000fca0000000013 */
[----:B------:R-:W-:Y:S01]  /*1aa0*/  FSETP.GT.AND P0, PT, |R0|, 1.469367938527859385e-39, PT ;  /* 0x001000000000780b */ /* 0x000fe20003f04200 */
[----:B------:R-:W-:Y:S01]  /*1ab0*/  IMAD.MOV.U32 R23, RZ, RZ, R15 ;  /* 0x000000ffff177224 */ /* 0x000fe200078e000f */
[----:B------:R-:W-:-:S11]  /*1ac0*/  MOV R22, R14 ;  /* 0x0000000e00167202 */ /* 0x000fd60000000f00 */
[----:B------:R-:W-:Y:S05]  /*1ad0*/  @P0 BRA P1, `(.L_x_12) ;  /* 0x0000000000180947 */ /* 0x000fea0000800000 */
[----:B------:R-:W-:Y:S01]  /*1ae0*/  MOV R16, R20 ;  /* 0x0000001400107202 */ /* 0x000fe20000000f00 */
[----:B------:R-:W-:Y:S01]  /*1af0*/  IMAD.MOV.U32 R17, RZ, RZ, R21 ;  /* 0x000000ffff117224 */ /* 0x000fe200078e0015 */
[----:B------:R-:W-:-:S07]  /*1b00*/  MOV R0, 0x1b20 ;  /* 0x00001b2000007802 */ /* 0x000fce0000000f00 */
[----:B------:R-:W-:Y:S05]  /*1b10*/  CALL.REL.NOINC `($__internal_0_$__cuda_sm20_div_rn_f64_full) ;  /* 0x0000001800947944 */ /* 0x000fea0003c00000 */
[----:B------:R-:W-:Y:S01]  /*1b20*/  MOV R18, R14 ;  /* 0x0000000e00127202 */ /* 0x000fe20000000f00 */
[----:B------:R-:W-:-:S07]  /*1b30*/  IMAD.MOV.U32 R19, RZ, RZ, R15 ;  /* 0x000000ffff137224 */ /* 0x000fce00078e000f */
.L_x_12:
[----:B------:R-:W0:Y:S01]  /*1b40*/  MUFU.RSQ64H R15, R19 ;  /* 0x00000013000f7308 */ /* 0x000e220000001c00 */
[----:B------:R-:W-:Y:S01]  /*1b50*/  IADD3 R14, PT, PT, R19, -0x3500000, RZ ;  /* 0xfcb00000130e7810 */ /* 0x000fe20007ffe0ff */
[----:B------:R-:W-:Y:S01]  /*1b60*/  IMAD.MOV.U32 R12, RZ, RZ, 0x0 ;  /* 0x00000000ff0c7424 */ /* 0x000fe200078e00ff */
[----:B------:R-:W-:Y:S02]  /*1b70*/  MOV R13, 0x3fd80000 ;  /* 0x3fd80000000d7802 */ /* 0x000fe40000000f00 */
[----:B------:R-:W-:Y:S02]  /*1b80*/  ISETP.GE.U32.AND P0, PT, R14, 0x7ca00000, PT ;  /* 0x7ca000000e00780c */ /* 0x000fe40003f06070 */
[----:B0-----:R-:W-:-:S08]  /*1b90*/  DMUL R8, R14, R14 ;  /* 0x0000000e0e087228 */ /* 0x001fd00000000000 */
[----:B------:R-:W-:-:S08]  /*1ba0*/  DFMA R8, -R8, R18, 1 ;  /* 0x3ff000000808742b */ /* 0x000fd00000000112 */
[----:B------:R-:W-:Y:S02]  /*1bb0*/  DFMA R12, R8, R12, 0.5 ;  /* 0x3fe00000080c742b */ /* 0x000fe4000000000c */
[----:B------:R-:W-:-:S08]  /*1bc0*/  DMUL R8, R14, R8 ;  /* 0x000000080e087228 */ /* 0x000fd00000000000 */
[----:B------:R-:W-:-:S08]  /*1bd0*/  DFMA R30, R12, R8, R14 ;  /* 0x000000080c1e722b */ /* 0x000fd0000000000e */
[----:B------:R-:W-:Y:S02]  /*1be0*/  DMUL R12, R30, R18 ;  /* 0x000000121e0c7228 */ /* 0x000fe40000000000 */
[----:B------:R-:W-:Y:S01]  /*1bf0*/  VIADD R17, R31, 0xfff00000 ;  /* 0xfff000001f117836 */ /* 0x000fe20000000000 */
[----:B------:R-:W-:-:S05]  /*1c00*/  MOV R16, R30 ;  /* 0x0000001e00107202 */ /* 0x000fca0000000f00 */
        /* <DEDUP_REMOVED lines=9> */
.L_x_13:
[----:B------:R-:W0:Y:S01]  /*1ca0*/  LDC.64 R14, c[0x0][0x3b8] ;  /* 0x0000ee00ff0e7b82 */ /* 0x000e220000000a00 */
[----:B------:R-:W1:Y:S01]  /*1cb0*/  F2F.F32.F64 R25, R24 ;  /* 0x0000001800197310 */ /* 0x000e620000301000 */
[----:B------:R-:W-:Y:S01]  /*1cc0*/  VIADD R10, R10, 0x1 ;  /* 0x000000010a0a7836 */ /* 0x000fe20000000000 */
[----:B------:R-:W-:-:S04]  /*1cd0*/  IADD3 R2, PT, PT, R2, 0x1, RZ ;  /* 0x0000000102027810 */ /* 0x000fc80007ffe0ff */
[----:B------:R-:W-:Y:S01]  /*1ce0*/  ISETP.NE.AND P0, PT, R10, RZ, PT ;  /* 0x000000ff0a00720c */ /* 0x000fe20003f05270 */
[----:B------:R-:W2:Y:S08]  /*1cf0*/  LDC.64 R12, c[0x0][0x3b0] ;  /* 0x0000ec00ff0c7b82 */ /* 0x000eb00000000a00 */
[----:B------:R-:W3:Y:S01]  /*1d00*/  LDC.64 R8, c[0x0][0x3c0] ;  /* 0x0000f000ff087b82 */ /* 0x000ee20000000a00 */
[C-C-:B-1----:R-:W-:Y:S01]  /*1d10*/  FFMA R3, R25.reuse, UR6, R28.reuse ;  /* 0x0000000619037c23 */ /* 0x142fe2000800001c */
[----:B------:R-:W-:Y:S01]  /*1d20*/  FFMA R17, -R25, UR7, R28 ;  /* 0x0000000719117c23 */ /* 0x000fe2000800011c */
[----:B0-----:R-:W-:-:S05]  /*1d30*/  IMAD.WIDE R14, R26, 0x4, R14 ;  /* 0x000000041a0e7825 */ /* 0x001fca00078e020e */
[----:B------:R-:W0:Y:S01]  /*1d40*/  LDC R0, c[0x0][0x398] ;  /* 0x0000e600ff007b82 */ /* 0x000e220000000800 */
[----:B------:R1:W-:Y:S01]  /*1d50*/  STG.E desc[UR34][R14.64], R27 ;  /* 0x0000001b0e007986 */ /* 0x0003e2000c101922 */
[----:B--2---:R-:W-:-:S05]  /*1d60*/  IMAD.WIDE R12, R26, 0x4, R12 ;  /* 0x000000041a0c7825 */ /* 0x004fca00078e020c */
[----:B------:R1:W-:Y:S01]  /*1d70*/  STG.E desc[UR34][R12.64], R3 ;  /* 0x000000030c007986 */ /* 0x0003e2000c101922 */
[----:B---3--:R-:W-:-:S05]  /*1d80*/  IMAD.WIDE R8, R26, 0x4, R8 ;  /* 0x000000041a087825 */ /* 0x008fca00078e0208 */
[----:B------:R1:W-:Y:S01]  /*1d90*/  STG.E desc[UR34][R8.64], R17 ;  /* 0x0000001108007986 */ /* 0x0003e2000c101922 */
[----:B0-----:R-:W-:Y:S01]  /*1da0*/  IADD3 R11, PT, PT, R11, R0, RZ ;  /* 0x000000000b0b7210 */ /* 0x001fe20007ffe0ff */
[----:B------:R-:W-:Y:S01]  /*1db0*/  IMAD.IADD R26, R26, 0x1, R0 ;  /* 0x000000011a1a7824 */ /* 0x000fe200078e0200 */
[----:B-1----:R-:W-:Y:S06]  /*1dc0*/  @P0 BRA `(.L_x_14) ;  /* 0xfffffff800b80947 */ /* 0x002fec000383ffff */
.L_x_11:
[----:B------:R-:W1:Y:S01]  /*1dd0*/  LDCU UR4, c[0x0][0x3a0] ;  /* 0x00007400ff0477ac */ /* 0x000e620008000800 */
[----:B------:R-:W2:Y:S01]  /*1de0*/  LDCU UR5, c[0x0][0x39c] ;  /* 0x00007380ff0577ac */ /* 0x000ea20008000800 */
[----:B-1----:R-:W-:-:S05]  /*1df0*/  VIADD R7, R7, UR4 ;  /* 0x0000000407077c36 */ /* 0x002fca0008000000 */
[----:B--2---:R-:W-:-:S04]  /*1e00*/  IADD3 R7, PT, PT, R7, -UR5, R6 ;  /* 0x8000000507077c10 */ /* 0x004fc8000fffe006 */
[----:B------:R-:W-:-:S13]  /*1e10*/  ISETP.GT.U32.AND P0, PT, R7, -0x4, PT ;  /* 0xfffffffc0700780c */ /* 0x000fda0003f04070 */
[----:B------:R-:W-:Y:S05]  /*1e20*/  @P0 EXIT ;  /* 0x000000000000094d */ /* 0x000fea0003800000 */
[----:B------:R-:W0:Y:S01]  /*1e30*/  LDCU UR5, c[0x0][0x398] ;  /* 0x00007300ff0577ac */ /* 0x000e220008000800 */
[C---:B------:R-:W-:Y:S01]  /*1e40*/  IADD3 R0, PT, PT, R2.reuse, -UR4, RZ ;  /* 0x8000000402007c10 */ /* 0x040fe2000fffe0ff */
[----:B------:R-:W1:Y:S01]  /*1e50*/  LDCU.64 UR32, c[0x0][0x3c0] ;  /* 0x00007800ff2077ac */ /* 0x000e620008000a00 */
[----:B------:R-:W2:Y:S01]  /*1e60*/  LDCU UR42, c[0x0][0x398] ;  /* 0x00007300ff2a77ac */ /* 0x000ea20008000800 */
[----:B------:R-:W3:Y:S01]  /*1e70*/  LDCU.128 UR20, c[0x0][0x3b0] ;  /* 0x00007600ff1477ac */ /* 0x000ee20008000c00 */
[----:B------:R-:W4:Y:S01]  /*1e80*/  LDCU.64 UR36, c[0x0][0x3a8] ;  /* 0x00007500ff2477ac */ /* 0x000f220008000a00 */
[--C-:B0-----:R-:W-:Y:S02]  /*1e90*/  IMAD R3, R2, UR5, R5.reuse ;  /* 0x0000000502037c24 */ /* 0x101fe4000f8e0205 */
[----:B------:R-:W-:Y:S01]  /*1ea0*/  IMAD R0, R0, UR5, R5 ;  /* 0x0000000500007c24 */ /* 0x000fe2000f8e0205 */
[----:B------:R-:W0:Y:S02]  /*1eb0*/  LDCU.128 UR16, c[0x0][0x380] ;  /* 0x00007000ff1077ac */ /* 0x000e240008000c00 */
[----:B------:R-:W-:-:S02]  /*1ec0*/  R2UR UR41, R3 ;  /* 0x00000000032972ca */ /* 0x000fc400000e0000 */
[----:B------:R-:W-:Y:S01]  /*1ed0*/  R2UR UR40, R0 ;  /* 0x00000000002872ca */ /* 0x000fe200000e0000 */
[----:B-1234-:R-:W0:-:S14]  /*1ee0*/  LDCU.64 UR38, c[0x0][0x398] ;  /* 0x00007300ff2677ac */ /* 0x01ee1c0008000a00 */
.L_x_23:
[----:B0-----:R-:W-:Y:S02]  /*1ef0*/  UIMAD.WIDE UR6, UR40, 0x4, UR18 ;  /* 0x00000004280678a5 */ /* 0x001fe4000f8e0212 */
[----:B------:R-:W-:Y:S02]  /*1f00*/  UIMAD.WIDE UR4, UR40, 0x4, UR16 ;  /* 0x00000004280478a5 */ /* 0x000fe4000f8e0210 */
[----:B------:R-:W-:Y:S02]  /*1f10*/  UIMAD.WIDE UR8, UR41, 0x4, UR16 ;  /* 0x00000004290878a5 */ /* 0x000fe4000f8e0210 */
[----:B------:R-:W-:Y:S01]  /*1f20*/  IMAD.U32 R18, RZ, RZ, UR6 ;  /* 0x00000006ff127e24 */ /* 0x000fe2000f8e00ff */
[----:B------:R-:W-:Y:S01]  /*1f30*/  MOV R19, UR7 ;  /* 0x0000000700137c02 */ /* 0x000fe20008000f00 */
[----:B-1----:R-:W-:Y:S01]  /*1f40*/  IMAD.U32 R12, RZ, RZ, UR4 ;  /* 0x00000004ff0c7e24 */ /* 0x002fe2000f8e00ff */
[----:B------:R-:W-:Y:S01]  /*1f50*/  MOV R13, UR5 ;  /* 0x00000005000d7c02 */ /* 0x000fe20008000f00 */
[----:B------:R-:W-:Y:S01]  /*1f60*/  UIMAD.WIDE UR10, UR41, 0x4, UR18 ;  /* 0x00000004290a78a5 */ /* 0x000fe2000f8e0212 */
[----:B------:R-:W-:Y:S01]  /*1f70*/  IMAD.U32 R24, RZ, RZ, UR8 ;  /* 0x00000008ff187e24 */ /* 0x000fe2000f8e00ff */
[----:B------:R-:W2:Y:S01]  /*1f80*/  LDG.E.CONSTANT R18, desc[UR34][R18.64] ;  /* 0x0000002212127981 */ /* 0x000ea2000c1e9900 */
[----:B------:R-:W-:-:S03]  /*1f90*/  MOV R25, UR9 ;  /* 0x0000000900197c02 */ /* 0x000fc60008000f00 */
[----:B------:R-:W3:Y:S01]  /*1fa0*/  LDG.E.CONSTANT R0, desc[UR34][R12.64] ;  /* 0x000000220c007981 */ /* 0x000ee2000c1e9900 */
[----:B------:R-:W-:Y:S01]  /*1fb0*/  IMAD.U32 R26, RZ, RZ, UR10 ;  /* 0x0000000aff1a7e24 */ /* 0x000fe2000f8e00ff */
[----:B------:R-:W-:Y:S02]  /*1fc0*/  MOV R27, UR11 ;  /* 0x0000000b001b7c02 */ /* 0x000fe40008000f00 */
        /* <DEDUP_REMOVED lines=9> */
[----:B----4-:R-:W-:Y:S08]  /*2060*/  F2F.F64.F32 R10, R7 ;  /* 0x00000007000a7310 */ /* 0x010ff00000201800 */
[----:B-----5:R-:W1:Y:S01]  /*2070*/  F2F.F64.F32 R12, R6 ;  /* 0x00000006000c7310 */ /* 0x020e620000201800 */
        /* <DEDUP_REMOVED lines=12> */
[----:B------:R-:W-:-:S13]  /*2140*/  FSETP.GT.AND P0, PT, |R0|, 1.469367938527859385e-39, PT ;  /* 0x001000000000780b */ /* 0x000fda0003f04200 */
[----:B------:R-:W-:Y:S05]  /*2150*/  @P0 BRA P1, `(.L_x_15) ;  /* 0x0000000000180947 */ /* 0x000fea0000800000 */
[----:B------:R-:W-:Y:S01]  /*2160*/  MOV R14, R22 ;  /* 0x00000016000e7202 */ /* 0x000fe20000000f00 */
[----:B------:R-:W-:Y:S01]  /*2170*/  IMAD.MOV.U32 R15, RZ, RZ, R23 ;  /* 0x000000ffff0f7224 */ /* 0x000fe200078e0017 */
[----:B------:R-:W-:Y:S01]  /*2180*/  MOV R16, R20 ;  /* 0x0000001400107202 */ /* 0x000fe20000000f00 */
[----:B------:R-:W-:Y:S01]  /*2190*/  IMAD.MOV.U32 R17, RZ, RZ, R21 ;  /* 0x000000ffff117224 */ /* 0x000fe200078e0015 */
[----:B------:R-:W-:-:S07]  /*21a0*/  MOV R0, 0x21c0 ;  /* 0x000021c000007802 */ /* 0x000fce0000000f00 */
[----:B------:R-:W-:Y:S05]  /*21b0*/  CALL.REL.NOINC `($__internal_0_$__cuda_sm20_div_rn_f64_full) ;  /* 0x0000001000ec7944 */ /* 0x000fea0003c00000 */
.L_x_15:
        /* <DEDUP_REMOVED lines=16> */
[----:B------:R-:W-:Y:S01]  /*22c0*/  MOV R16, R14 ;  /* 0x0000000e00107202 */ /* 0x000fe20000000f00 */
[----:B------:R-:W-:Y:S01]  /*22d0*/  IMAD.MOV.U32 R0, RZ, RZ, R12 ;  /* 0x000000ffff007224 */ /* 0x000fe200078e000c */
[----:B------:R-:W-:Y:S01]  /*22e0*/  MOV R9, R25 ;  /* 0x0000001900097202 */ /* 0x000fe20000000f00 */
[----:B------:R-:W-:Y:S01]  /*22f0*/  IMAD.MOV.U32 R14, RZ, RZ, R4 ;  /* 0x000000ffff0e7224 */ /* 0x000fe200078e0004 */
[----:B------:R-:W-:Y:S01]  /*2300*/  MOV R13, R19 ;  /* 0x00000013000d7202 */ /* 0x000fe20000000f00 */
[----:B------:R-:W-:Y:S01]  /*2310*/  IMAD.MOV.U32 R8, RZ, RZ, R24 ;  /* 0x000000ffff087224 */ /* 0x000fe200078e0018 */
[----:B------:R-:W-:Y:S01]  /*2320*/  MOV R3, R11 ;  /* 0x0000000b00037202 */ /* 0x000fe20000000f00 */
[----:B------:R-:W-:Y:S01]  /*2330*/  IMAD.MOV.U32 R12, RZ, RZ, R18 ;  /* 0x000000ffff0c7224 */ /* 0x000fe200078e0012 */
[----:B------:R-:W-:-:S07]  /*2340*/  MOV R4, 0x2360 ;  /* 0x0000236000047802 */ /* 0x000fce0000000f00 */
[----:B------:R-:W-:Y:S05]  /*2350*/  CALL.REL.NOINC `($__internal_1_$__cuda_sm20_dsqrt_rn_f64_mediumpath_v1) ;  /* 0x0000001400f47944 */ /* 0x000fea0003c00000 */
[----:B------:R-:W-:Y:S01]  /*2360*/  IMAD.MOV.U32 R8, RZ, RZ, R24 ;  /* 0x000000ffff087224 */ /* 0x000fe200078e0018 */
[----:B------:R-:W-:-:S07]  /*2370*/  MOV R9, R25 ;  /* 0x0000001900097202 */ /* 0x000fce0000000f00 */
.L_x_16:
[----:B------:R-:W-:Y:S02]  /*2380*/  UIMAD.WIDE UR14, UR42, 0x4, UR6 ;  /* 0x000000042a0e78a5 */ /* 0x000fe4000f8e0206 */
[----:B------:R-:W-:Y:S02]  /*2390*/  UIMAD.WIDE UR12, UR42, 0x4, UR4 ;  /* 0x000000042a0c78a5 */ /* 0x000fe4000f8e0204 */
[----:B------:R-:W-:Y:S02]  /*23a0*/  UIMAD.WIDE UR24, UR42, 0x4, UR8 ;  /* 0x000000042a1878a5 */ /* 0x000fe4000f8e0208 */
[----:B------:R-:W-:Y:S01]  /*23b0*/  IMAD.U32 R28, RZ, RZ, UR14 ;  /* 0x0000000eff1c7e24 */ /* 0x000fe2000f8e00ff */
[----:B------:R-:W-:Y:S01]  /*23c0*/  MOV R29, UR15 ;  /* 0x0000000f001d7c02 */ /* 0x000fe20008000f00 */
[----:B------:R-:W-:Y:S01]  /*23d0*/  IMAD.U32 R18, RZ, RZ, UR12 ;  /* 0x0000000cff127e24 */ /* 0x000fe2000f8e00ff */
[----:B------:R-:W-:Y:S01]  /*23e0*/  MOV R19, UR13 ;  /* 0x0000000d00137c02 */ /* 0x000fe20008000f00 */
[----:B------:R-:W-:Y:S01]  /*23f0*/  UIMAD.WIDE UR10, UR42, 0x4, UR10 ;  /* 0x000000042a0a78a5 */ /* 0x000fe2000f8e020a */
[----:B------:R-:W-:Y:S01]  /*2400*/  MOV R5, UR25 ;  /* 0x0000001900057c02 */ /* 0x000fe20008000f00 */
[----:B------:R-:W2:Y:S01]  /*2410*/  LDG.E.CONSTANT R28, desc[UR34][R28.64] ;  /* 0x000000221c1c7981 */ /* 0x000ea2000c1e9900 */
[----:B------:R-:W-:-:S03]  /*2420*/  IMAD.U32 R4, RZ, RZ, UR24 ;  /* 0x00000018ff047e24 */ /* 0x000fc6000f8e00ff */
[----:B------:R-:W3:Y:S01]  /*2430*/  LDG.E.CONSTANT R0, desc[UR34][R18.64] ;  /* 0x0000002212007981 */ /* 0x000ee2000c1e9900 */
[----:B------:R-:W-:Y:S01]  /*2440*/  IMAD.U32 R10, RZ, RZ, UR10 ;  /* 0x0000000aff0a7e24 */ /* 0x000fe2000f8e00ff */
[----:B------:R-:W-:Y:S02]  /*2450*/  MOV R11, UR11 ;  /* 0x0000000b000b7c02 */ /* 0x000fe40008000f00 */
[----:B------:R-:W4:Y:S04]  /*2460*/  LDG.E.CONSTANT R5, desc[UR34][R4.64] ;  /* 0x0000002204057981 */ /* 0x000f28000c1e9900 */
[----:B------:R0:W5:Y:S01]  /*2470*/  LDG.E.CONSTANT R10, desc[UR34][R10.64] ;  /* 0x000000220a0a7981 */ /* 0x000162000c1e9900 */
[----:B------:R-:W1:Y:S01]  /*2480*/  MUFU.RCP64H R25, R21 ;  /* 0x0000001500197308 */ /* 0x000e620000001800 */
[----:B------:R-:W-:-:S06]  /*2490*/  IMAD.MOV.U32 R24, RZ, RZ, 0x1 ;  /* 0x00000001ff187424 */ /* 0x000fcc00078e00ff */
[----:B-1----:R-:W-:-:S08]  /*24a0*/  DFMA R26, -R20, R24, 1 ;  /* 0x3ff00000141a742b */ /* 0x002fd00000000118 */
[----:B------:R-:W-:-:S08]  /*24b0*/  DFMA R26, R26, R26, R26 ;  /* 0x0000001a1a1a722b */ /* 0x000fd0000000001a */
[----:B------:R-:W-:Y:S01]  /*24c0*/  DFMA R26, R24, R26, R24 ;  /* 0x0000001a181a722b */ /* 0x000fe20000000018 */
[----:B------:R-:W1:Y:S01]  /*24d0*/  F2F.F32.F64 R9, R8 ;  /* 0x0000000800097310 */ /* 0x000e620000301000 */
[----:B------:R-:W-:Y:S02]  /*24e0*/  UIMAD.WIDE UR4, UR41, 0x4, UR22 ;  /* 0x00000004290478a5 */ /* 0x000fe4000f8e0216 */
[----:B------:R-:W-:Y:S02]  /*24f0*/  UIMAD.WIDE UR6, UR41, 0x4, UR20 ;  /* 0x00000004290678a5 */ /* 0x000fe4000f8e0214 */
[----:B------:R-:W-:-:S06]  /*2500*/  UIMAD.WIDE UR8, UR41, 0x4, UR32 ;  /* 0x00000004290878a5 */ /* 0x000fcc000f8e0220 */
[----:B------:R-:W-:Y:S01]  /*2510*/  MOV R24, UR8 ;  /* 0x0000000800187c02 */ /* 0x000fe20008000f00 */
[----:B------:R-:W-:Y:S02]  /*2520*/  IMAD.U32 R25, RZ, RZ, UR9 ;  /* 0x00000009ff197e24 */ /* 0x000fe4000f8e00ff */
[C-C-:B-1----:R-:W-:Y:S01]  /*2530*/  FFMA R3, R9.reuse, UR36, R6.reuse ;  /* 0x0000002409037c23 */ /* 0x142fe20008000006 */
[----:B0-----:R-:W-:Y:S01]  /*2540*/  FFMA R11, -R9, UR37, R6 ;  /* 0x00000025090b7c23 */ /* 0x001fe20008000106 */
        /* <DEDUP_REMOVED lines=12> */
[----:B------:R-:W-:Y:S01]  /*2610*/  DFMA R16, -R20, R12, R26 ;  /* 0x0000000c1410722b */ /* 0x000fe2000000011a */
[----:B------:R-:W-:Y:S01]  /*2620*/  MOV R18, UR4 ;  /* 0x0000000400127c02 */ /* 0x000fe20008000f00 */
[----:B------:R-:W-:Y:S01]  /*2630*/  IMAD.U32 R19, RZ, RZ, UR5 ;  /* 0x00000005ff137e24 */ /* 0x000fe2000f8e00ff */
[----:B------:R-:W-:Y:S01]  /*2640*/  MOV R22, UR6 ;  /* 0x0000000600167c02 */ /* 0x000fe20008000f00 */
[----:B------:R-:W-:-:S04]  /*2650*/  IMAD.U32 R23, RZ, RZ, UR7 ;  /* 0x00000007ff177e24 */ /* 0x000fc8000f8e00ff */
[----:B------:R-:W-:Y:S01]  /*2660*/  DFMA R14, R14, R16, R12 ;  /* 0x000000100e0e722b */ /* 0x000fe2000000000c */
[----:B------:R0:W-:Y:S04]  /*2670*/  STG.E desc[UR34][R18.64], R7 ;  /* 0x0000000712007986 */ /* 0x0001e8000c101922 */
[----:B------:R0:W-:Y:S04]  /*2680*/  STG.E desc[UR34][R22.64], R3 ;  /* 0x0000000316007986 */ /* 0x0001e8000c101922 */
[----:B------:R0:W-:Y:S01]  /*2690*/  STG.E desc[UR34][R24.64], R11 ;  /* 0x0000000b18007986 */ /* 0x0001e2000c101922 */
[----:B------:R-:W-:Y:S01]  /*26a0*/  FFMA R0, RZ, R21, R15 ;  /* 0x00000015ff007223 */ /* 0x000fe2000000000f */
[----:B------:R-:W-:-:S04]  /*26b0*/  FSETP.GEU.AND P1, PT, |R27|, 6.5827683646048100446e-37, PT ;  /* 0x036000001b00780b */ /* 0x000fc80003f2e200 */
[----:B------:R-:W-:-:S13]  /*26c0*/  FSETP.GT.AND P0, PT, |R0|, 1.469367938527859385e-39, PT ;  /* 0x001000000000780b */ /* 0x000fda0003f04200 */
[----:B0-----:R-:W-:Y:S05]  /*26d0*/  @P0 BRA P1, `(.L_x_17) ;  /* 0x0000000000180947 */ /* 0x001fea0000800000 */
[----:B------:R-:W-:Y:S01]  /*26e0*/  MOV R14, R26 ;  /* 0x0000001a000e7202 */ /* 0x000fe20000000f00 */
[----:B------:R-:W-:Y:S01]  /*26f0*/  IMAD.MOV.U32 R15, RZ, RZ, R27 ;  /* 0x000000ffff0f7224 */ /* 0x000fe200078e001b */
[----:B------:R-:W-:Y:S01]  /*2700*/  MOV R16, R20 ;  /* 0x0000001400107202 */ /* 0x000fe20000000f00 */
[----:B------:R-:W-:Y:S01]  /*2710*/  IMAD.MOV.U32 R17, RZ, RZ, R21 ;  /* 0x000000ffff117224 */ /* 0x000fe200078e0015 */
[----:B------:R-:W-:-:S07]  /*2720*/  MOV R0, 0x2740 ;  /* 0x0000274000007802 */ /* 0x000fce0000000f00 */
[----:B------:R-:W-:Y:S05]  /*2730*/  CALL.REL.NOINC `($__internal_0_$__cuda_sm20_div_rn_f64_full) ;  /* 0x0000000c008c7944 */ /* 0x000fea0003c00000 */
.L_x_17:
        /* <DEDUP_REMOVED lines=19> */
[----:B------:R-:W-:Y:S01]  /*2870*/  MOV R9, R23 ;  /* 0x0000001700097202 */ /* 0x000fe20000000f00 */
[----:B------:R-:W-:Y:S01]  /*2880*/  IMAD.MOV.U32 R12, RZ, RZ, R18 ;  /* 0x000000ffff0c7224 */ /* 0x000fe200078e0012 */
[----:B------:R-:W-:Y:S01]  /*2890*/  MOV R13, R19 ;  /* 0x00000013000d7202 */ /* 0x000fe20000000f00 */
[----:B------:R-:W-:Y:S01]  /*28a0*/  IMAD.MOV.U32 R14, RZ, RZ, R6 ;  /* 0x000000ffff0e7224 */ /* 0x000fe200078e0006 */
[----:B------:R-:W-:Y:S02]  /*28b0*/  MOV R3, R17 ;  /* 0x0000001100037202 */ /* 0x000fe40000000f00 */
[----:B------:R-:W-:-:S07]  /*28c0*/  MOV R4, 0x28e0 ;  /* 0x000028e000047802 */ /* 0x000fce0000000f00 */
[----:B------:R-:W-:Y:S05]  /*28d0*/  CALL.REL.NOINC `($__internal_1_$__cuda_sm20_dsqrt_rn_f64_mediumpath_v1) ;  /* 0x0000001000947944 */ /* 0x000fea0003c00000 */
[----:B------:R-:W-:Y:S01]  /*28e0*/  IMAD.MOV.U32 R8, RZ, RZ, R24 ;  /* 0x000000ffff087224 */ /* 0x000fe200078e0018 */
[----:B------:R-:W-:-:S07]  /*28f0*/  MOV R9, R25 ;  /* 0x0000001900097202 */ /* 0x000fce0000000f00 */
.L_x_18:
[----:B------:R-:W-:Y:S02]  /*2900*/  UIMAD.WIDE UR28, UR42, 0x4, UR14 ;  /* 0x000000042a1c78a5 */ /* 0x000fe4000f8e020e */
[----:B------:R-:W-:Y:S02]  /*2910*/  UIMAD.WIDE UR26, UR42, 0x4, UR12 ;  /* 0x000000042a1a78a5 */ /* 0x000fe4000f8e020c */
[----:B------:R-:W-:Y:S02]  /*2920*/  UIMAD.WIDE UR30, UR42, 0x4, UR10 ;  /* 0x000000042a1e78a5 */ /* 0x000fe4000f8e020a */
[----:B------:R-:W-:Y:S01]  /*2930*/  IMAD.U32 R28, RZ, RZ, UR28 ;  /* 0x0000001cff1c7e24 */ /* 0x000fe2000f8e00ff */
[----:B------:R-:W-:Y:S01]  /*2940*/  MOV R29, UR29 ;  /* 0x0000001d001d7c02 */ /* 0x000fe20008000f00 */
[----:B------:R-:W-:Y:S01]  /*2950*/  IMAD.U32 R16, RZ, RZ, UR26 ;  /* 0x0000001aff107e24 */ /* 0x000fe2000f8e00ff */
[----:B------:R-:W-:Y:S01]  /*2960*/  MOV R17, UR27 ;  /* 0x0000001b00117c02 */ /* 0x000fe20008000f00 */
[----:B------:R-:W-:-:S02]  /*2970*/  UIMAD.WIDE UR24, UR42, 0x4, UR24 ;  /* 0x000000042a1878a5 */ /* 0x000fc4000f8e0218 */
[----:B------:R-:W2:Y:S01]  /*2980*/  LDG.E.CONSTANT R28, desc[UR34][R28.64] ;  /* 0x000000221c1c7981 */ /* 0x000ea2000c1e9900 */
[----:B------:R-:W-:-:S03]  /*2990*/  IMAD.U32 R22, RZ, RZ, UR30 ;  /* 0x0000001eff167e24 */ /* 0x000fc6000f8e00ff */
[----:B------:R-:W3:Y:S01]  /*29a0*/  LDG.E.CONSTANT R0, desc[UR34][R16.64] ;  /* 0x0000002210007981 */ /* 0x000ee2000c1e9900 */
[----:B------:R-:W-:Y:S01]  /*29b0*/  IMAD.U32 R30, RZ, RZ, UR24 ;  /* 0x00000018ff1e7e24 */ /* 0x000fe2000f8e00ff */
[----:B------:R-:W-:Y:S02]  /*29c0*/  MOV R31, UR25 ;  /* 0x00000019001f7c02 */ /* 0x000fe40008000f00 */
[----:B------:R-:W-:-:S03]  /*29d0*/  MOV R23, UR31 ;  /* 0x0000001f00177c02 */ /* 0x000fc60008000f00 */
        /* <DEDUP_REMOVED lines=10> */
[----:B------:R-:W-:Y:S02]  /*2a80*/  UIMAD.WIDE UR14, UR42, 0x4, UR8 ;  /* 0x000000042a0e78a5 */ /* 0x000fe4000f8e0208 */
[----:B------:R-:W-:Y:S01]  /*2a90*/  MOV R18, UR10 ;  /* 0x0000000a00127c02 */ /* 0x000fe20008000f00 */
[----:B------:R-:W-:Y:S02]  /*2aa0*/  IMAD.U32 R19, RZ, RZ, UR11 ;  /* 0x0000000bff137e24 */ /* 0x000fe4000f8e00ff */
[C-C-:B-1----:R-:W-:Y:S01]  /*2ab0*/  FFMA R3, R9.reuse, UR36, R10.reuse ;  /* 0x0000002409037c23 */ /* 0x142fe2000800000a */
[----:B0-----:R-:W-:-:S02]  /*2ac0*/  FFMA R23, -R9, UR37, R10 ;  /* 0x0000002509177c23 */ /* 0x001fc4000800010a */
[----:B------:R0:W-:Y:S01]  /*2ad0*/  STG.E desc[UR34][R18.64], R5 ;  /* 0x0000000512007986 */ /* 0x0001e2000c101922 */
[----:B--2---:R-:W-:Y:S08]  /*2ae0*/  F2F.F64.F32 R12, R28 ;  /* 0x0000001c000c7310 */ /* 0x004ff00000201800 */
[----:B---3--:R-:W1:Y:S08]  /*2af0*/  F2F.F64.F32 R6, R0 ;  /* 0x0000000000067310 */ /* 0x008e700000201800 */
[----:B----4-:R-:W-:Y:S08]  /*2b00*/  F2F.F64.F32 R14, R11 ;  /* 0x0000000b000e7310 */ /* 0x010ff00000201800 */
[----:B-----5:R-:W2:Y:S01]  /*2b10*/  F2F.F64.F32 R16, R22 ;  /* 0x0000001600107310 */ /* 0x020ea20000201800 */
[----:B-1----:R-:W-:-:S08]  /*2b20*/  DADD R6, R6, -R12 ;  /* 0x0000000006067229 */ /* 0x002fd0000000080c */
[----:B------:R-:W-:Y:S02]  /*2b30*/  DMUL R6, R6, R6 ;  /* 0x0000000606067228 */ /* 0x000fe40000000000 */
[----:B--2---:R-:W-:Y:S02]  /*2b40*/  DADD R14, R14, -R16 ;  /* 0x000000000e0e7229 */ /* 0x004fe40000000810 */
        /* <DEDUP_REMOVED lines=8> */
[----:B------:R-:W-:-:S05]  /*2bd0*/  MOV R26, UR14 ;  /* 0x0000000e001a7c02 */ /* 0x000fca0008000f00 */
[----:B------:R-:W-:Y:S01]  /*2be0*/  DFMA R14, R14, R16, R12 ;  /* 0x000000100e0e722b */ /* 0x000fe2000000000c */
[----:B------:R-:W-:Y:S01]  /*2bf0*/  IMAD.U32 R27, RZ, RZ, UR15 ;  /* 0x0000000fff1b7e24 */ /* 0x000fe2000f8e00ff */
[----:B------:R0:W-:Y:S04]  /*2c00*/  STG.E desc[UR34][R24.64], R3 ;  /* 0x0000000318007986 */ /* 0x0001e8000c101922 */
[----:B------:R0:W-:Y:S04]  /*2c10*/  STG.E desc[UR34][R26.64], R23 ;  /* 0x000000171a007986 */ /* 0x0001e8000c101922 */
        /* <DEDUP_REMOVED lines=10> */
.L_x_19:
        /* <DEDUP_REMOVED lines=28> */
.L_x_20:
        /* <DEDUP_REMOVED lines=9> */
[----:B------:R0:W2:Y:S01]  /*2f10*/  LDG.E.CONSTANT R28, desc[UR34][R28.64] ;  /* 0x000000221c1c7981 */ /* 0x0000a2000c1e9900 */
[----:B------:R-:W-:-:S03]  /*2f20*/  IMAD.U32 R4, RZ, RZ, UR8 ;  /* 0x00000008ff047e24 */ /* 0x000fc6000f8e00ff */
[----:B------:R-:W3:Y:S01]  /*2f30*/  LDG.E.CONSTANT R0, desc[UR34][R18.64] ;  /* 0x0000002212007981 */ /* 0x000ee2000c1e9900 */
[----:B------:R-:W-:Y:S01]  /*2f40*/  IMAD.U32 R30, RZ, RZ, UR4 ;  /* 0x00000004ff1e7e24 */ /* 0x000fe2000f8e00ff */
[----:B------:R-:W-:Y:S02]  /*2f50*/  MOV R31, UR5 ;  /* 0x00000005001f7c02 */ /* 0x000fe40008000f00 */
[----:B------:R-:W4:Y:S04]  /*2f60*/  LDG.E.CONSTANT R5, desc[UR34][R4.64] ;  /* 0x0000002204057981 */ /* 0x000f28000c1e9900 */
[----:B------:R-:W5:Y:S01]  /*2f70*/  LDG.E.CONSTANT R10, desc[UR34][R30.64] ;  /* 0x000000221e0a7981 */ /* 0x000f62000c1e9900 */
        /* <DEDUP_REMOVED lines=8> */
[----:B------:R-:W-:-:S04]  /*3000*/  UIMAD.WIDE UR8, UR42, 0x4, UR14 ;  /* 0x000000042a0878a5 */ /* 0x000fc8000f8e020e */
        /* <DEDUP_REMOVED lines=24> */
[----:B------:R0:W-:Y:S01]  /*3190*/  STG.E desc[UR34][R26.64], R29 ;  /* 0x0000001d1a007986 */ /* 0x0001e2000c101922 */
[----:B------:R-:W-:Y:S01]  /*31a0*/  FFMA R0, RZ, R21, R15 ;  /* 0x00000015ff007223 */ /* 0x000fe2000000000f */
[----:B------:R-:W-:-:S04]  /*31b0*/  FSETP.GEU.AND P1, PT, |R7|, 6.5827683646048100446e-37, PT ;  /* 0x036000000700780b */ /* 0x000fc80003f2e200 */
[----:B------:R-:W-:Y:S01]  /*31c0*/  FSETP.GT.AND P0, PT, |R0|, 1.469367938527859385e-39, PT ;  /* 0x001000000000780b */ /* 0x000fe20003f04200 */
[----:B------:R-:W-:Y:S01]  /*31d0*/  IMAD.MOV.U32 R23, RZ, RZ, R7 ;  /* 0x000000ffff177224 */ /* 0x000fe200078e0007 */
[----:B------:R-:W-:-:S11]  /*31e0*/  MOV R22, R6 ;  /* 0x0000000600167202 */ /* 0x000fd60000000f00 */
[----:B0-----:R-:W-:Y:S05]  /*31f0*/  @P0 BRA P1, `(.L_x_21) ;  /* 0x0000000000180947 */ /* 0x001fea0000800000 */
[----:B------:R-:W-:Y:S01]  /*3200*/  MOV R14, R6 ;  /* 0x00000006000e7202 */ /* 0x000fe20000000f00 */
[----:B------:R-:W-:Y:S01]  /*3210*/  IMAD.MOV.U32 R15, RZ, RZ, R7 ;  /* 0x000000ffff0f7224 */ /* 0x000fe200078e0007 */
[----:B------:R-:W-:Y:S01]  /*3220*/  MOV R16, R20 ;  /* 0x0000001400107202 */ /* 0x000fe20000000f00 */
[----:B------:R-:W-:Y:S01]  /*3230*/  IMAD.MOV.U32 R17, RZ, RZ, R21 ;  /* 0x000000ffff117224 */ /* 0x000fe200078e0015 */
[----:B------:R-:W-:-:S07]  /*3240*/  MOV R0, 0x3260 ;  /* 0x0000326000007802 */ /* 0x000fce0000000f00 */
[----:B------:R-:W-:Y:S05]  /*3250*/  CALL.REL.NOINC `($__internal_0_$__cuda_sm20_div_rn_f64_full) ;  /* 0x0000000000c47944 */ /* 0x000fea0003c00000 */
.L_x_21:
        /* <DEDUP_REMOVED lines=28> */
.L_x_22:
[----:B------:R-:W0:Y:S01]  /*3420*/  F2F.F32.F64 R9, R8 ;  /* 0x0000000800097310 */ /* 0x000e220000301000 */
[----:B------:R-:W-:Y:S01]  /*3430*/  UIMAD.WIDE UR4, UR38, 0x4, UR4 ;  /* 0x00000004260478a5 */ /* 0x000fe2000f8e0204 */
[----:B------:R-:W-:Y:S01]  /*3440*/  VIADD R2, R2, 0x4 ;  /* 0x0000000402027836 */ /* 0x000fe20000000000 */
[----:B------:R-:W-:Y:S02]  /*3450*/  UIMAD.WIDE UR6, UR38, 0x4, UR6 ;  /* 0x00000004260678a5 */ /* 0x000fe4000f8e0206 */
[----:B------:R-:W-:Y:S02]  /*3460*/  UIMAD.WIDE UR8, UR38, 0x4, UR8 ;  /* 0x00000004260878a5 */ /* 0x000fe4000f8e0208 */
[----:B------:R-:W-:Y:S01]  /*3470*/  IMAD.U32 R6, RZ, RZ, UR4 ;  /* 0x00000004ff067e24 */ /* 0x000fe2000f8e00ff */
[----:B------:R-:W-:Y:S01]  /*3480*/  MOV R7, UR5 ;  /* 0x0000000500077c02 */ /* 0x000fe20008000f00 */
[----:B------:R-:W-:Y:S01]  /*3490*/  ULEA UR41, UR38, UR41, 0x2 ;  /* 0x0000002926297291 */ /* 0x000fe2000f8e10ff */
[----:B------:R-:W-:Y:S01]  /*34a0*/  MOV R11, UR7 ;  /* 0x00000007000b7c02 */ /* 0x000fe20008000f00 */
[----:B------:R-:W-:Y:S01]  /*34b0*/  IMAD.U32 R12, RZ, RZ, UR8 ;  /* 0x00000008ff0c7e24 */ /* 0x000fe2000f8e00ff */
[----:B------:R-:W-:Y:S01]  /*34c0*/  MOV R13, UR9 ;  /* 0x00000009000d7c02 */ /* 0x000fe20008000f00 */
[----:B------:R1:W-:Y:S01]  /*34d0*/  STG.E desc[UR34][R6.64], R5 ;  /* 0x0000000506007986 */ /* 0x0003e2000c101922 */
[----:B------:R-:W-:Y:S01]  /*34e0*/  ISETP.GE.AND P0, PT, R2, UR39, PT ;  /* 0x0000002702007c0c */ /* 0x000fe2000bf06270 */
[C-C-:B0-----:R-:W-:Y:S01]  /*34f0*/  FFMA R3, R9.reuse, UR36, R10.reuse ;  /* 0x0000002409037c23 */ /* 0x141fe2000800000a */
[----:B------:R-:W-:Y:S01]  /*3500*/  FFMA R15, -R9, UR37, R10 ;  /* 0x00000025090f7c23 */ /* 0x000fe2000800010a */
[----:B------:R-:W-:Y:S01]  /*3510*/  IMAD.U32 R10, RZ, RZ, UR6 ;  /* 0x00000006ff0a7e24 */ /* 0x000fe2000f8e00ff */
[----:B------:R-:W-:-:S04]  /*3520*/  ULEA UR40, UR38, UR40, 0x2 ;  /* 0x0000002826287291 */ /* 0x000fc8000f8e10ff */
[----:B------:R1:W-:Y:S04]  /*3530*/  STG.E desc[UR34][R10.64], R3 ;  /* 0x000000030a007986 */ /* 0x0003e8000c101922 */
[----:B------:R1:W-:Y:S01]  /*3540*/  STG.E desc[UR34][R12.64], R15 ;  /* 0x0000000f0c007986 */ /* 0x0003e2000c101922 */
[----:B------:R-:W-:Y:S05]  /*3550*/  @!P0 BRA `(.L_x_23) ;  /* 0xffffffe800648947 */ /* 0x000fea000383ffff */
[----:B------:R-:W-:Y:S05]  /*3560*/  EXIT ;  /* 0x000000000000794d */ /* 0x000fea0003800000 */
        .weak           $__internal_0_$__cuda_sm20_div_rn_f64_full
        .type           $__internal_0_$__cuda_sm20_div_rn_f64_full,@function
        .size           $__internal_0_$__cuda_sm20_div_rn_f64_full,($__internal_1_$__cuda_sm20_dsqrt_rn_f64_mediumpath_v1 - $__internal_0_$__cuda_sm20_div_rn_f64_full)
$__internal_0_$__cuda_sm20_div_rn_f64_full:
[C---:B------:R-:W-:Y:S01]  /*3570*/  FSETP.GEU.AND P0, PT, |R17|.reuse, 1.469367938527859385e-39, PT ;  /* 0x001000001100780b */ /* 0x040fe20003f0e200 */
[----:B------:R-:W-:Y:S01]  /*3580*/  IMAD.MOV.U32 R8, RZ, RZ, 0x1 ;  /* 0x00000001ff087424 */ /* 0x000fe200078e00ff */
[----:B------:R-:W-:Y:S02]  /*3590*/  LOP3.LUT R18, R17, 0x800fffff, RZ, 0xc0, !PT ;  /* 0x800fffff11127812 */ /* 0x000fe400078ec0ff */
[----:B------:R-:W-:Y:S02]  /*35a0*/  LOP3.LUT R3, R15, 0x7ff00000, RZ, 0xc0, !PT ;  /* 0x7ff000000f037812 */ /* 0x000fe400078ec0ff */
[----:B------:R-:W-:Y:S02]  /*35b0*/  LOP3.LUT R19, R18, 0x3ff00000, RZ, 0xfc, !PT ;  /* 0x3ff0000012137812 */ /* 0x000fe400078efcff */
[----:B------:R-:W-:Y:S02]  /*35c0*/  MOV R18, R16 ;  /* 0x0000001000127202 */ /* 0x000fe40000000f00 */
[----:B------:R-:W-:-:S02]  /*35d0*/  MOV R4, 0x1ca00000 ;  /* 0x1ca0000000047802 */ /* 0x000fc40000000f00 */
[----:B------:R-:W-:Y:S01]  /*35e0*/  MOV R12, R14 ;  /* 0x0000000e000c7202 */ /* 0x000fe20000000f00 */
[----:B------:R-:W-:-:S06]  /*35f0*/  @!P0 DMUL R18, R16, 8.98846567431157953865e+307 ;  /* 0x7fe0000010128828 */ /* 0x000fcc0000000000 */
[----:B------:R-:W0:Y:S02]  /*3600*/  MUFU.RCP64H R9, R19 ;  /* 0x0000001300097308 */ /* 0x000e240000001800 */
[----:B0-----:R-:W-:-:S08]  /*3610*/  DFMA R24, R8, -R18, 1 ;  /* 0x3ff000000818742b */ /* 0x001fd00000000812 */
[----:B------:R-:W-:-:S08]  /*3620*/  DFMA R24, R24, R24, R24 ;  /* 0x000000181818722b */ /* 0x000fd00000000018 */
[----:B------:R-:W-:Y:S01]  /*3630*/  DFMA R24, R8, R24, R8 ;  /* 0x000000180818722b */ /* 0x000fe20000000008 */
[----:B------:R-:W-:Y:S01]  /*3640*/  LOP3.LUT R9, R17, 0x7ff00000, RZ, 0xc0, !PT ;  /* 0x7ff0000011097812 */ /* 0x000fe200078ec0ff */
[----:B------:R-:W-:-:S03]  /*3650*/  IMAD.MOV.U32 R8, RZ, RZ, R3 ;  /* 0x000000ffff087224 */ /* 0x000fc600078e0003 */
[----:B------:R-:W-:-:S03]  /*3660*/  ISETP.GE.U32.AND P1, PT, R3, R9, PT ;  /* 0x000000090300720c */ /* 0x000fc60003f26070 */
[----:B------:R-:W-:Y:S01]  /*3670*/  DFMA R30, R24, -R18, 1 ;  /* 0x3ff00000181e742b */ /* 0x000fe20000000812 */
[----:B------:R-:W-:Y:S02]  /*3680*/  SEL R13, R4, 0x63400000, !P1 ;  /* 0x63400000040d7807 */ /* 0x000fe40004800000 */
[----:B------:R-:W-:Y:S02]  /*3690*/  FSETP.GEU.AND P1, PT, |R15|, 1.469367938527859385e-39, PT ;  /* 0x001000000f00780b */ /* 0x000fe40003f2e200 */
[----:B------:R-:W-:-:S03]  /*36a0*/  LOP3.LUT R13, R13, 0x800fffff, R15, 0xf8, !PT ;  /* 0x800fffff0d0d7812 */ /* 0x000fc600078ef80f */
[----:B------:R-:W-:-:S08]  /*36b0*/  DFMA R24, R24, R30, R24 ;  /* 0x0000001e1818722b */ /* 0x000fd00000000018 */
[----:B------:R-:W-:Y:S05]  /*36c0*/  @P1 BRA `(.L_x_24) ;  /* 0x0000000000201947 */ /* 0x000fea0003800000 */
[----:B------:R-:W-:Y:S01]  /*36d0*/  LOP3.LUT R8, R17, 0x7ff00000, RZ, 0xc0, !PT ;  /* 0x7ff0000011087812 */ /* 0x000fe200078ec0ff */
[----:B------:R-:W-:-:S03]  /*36e0*/  IMAD.MOV.U32 R30, RZ, RZ, RZ ;  /* 0x000000ffff1e7224 */ /* 0x000fc600078e00ff */
[----:B------:R-:W-:-:S04]  /*36f0*/  ISETP.GE.U32.AND P1, PT, R3, R8, PT ;  /* 0x000000080300720c */ /* 0x000fc80003f26070 */
[----:B------:R-:W-:-:S04]  /*3700*/  SEL R29, R4, 0x63400000, !P1 ;  /* 0x63400000041d7807 */ /* 0x000fc80004800000 */
[----:B------:R-:W-:-:S04]  /*3710*/  LOP3.LUT R29, R29, 0x80000000, R15, 0xf8, !PT ;  /* 0x800000001d1d7812 */ /* 0x000fc800078ef80f */
[----:B------:R-:W-:-:S06]  /*3720*/  LOP3.LUT R31, R29, 0x100000, RZ, 0xfc, !PT ;  /* 0x001000001d1f7812 */ /* 0x000fcc00078efcff */
[----:B------:R-:W-:-:S10]  /*3730*/  DFMA R12, R12, 2, -R30 ;  /* 0x400000000c0c782b */ /* 0x000fd4000000081e */
[----:B------:R-:W-:-:S07]  /*3740*/  LOP3.LUT R8, R13, 0x7ff00000, RZ, 0xc0, !PT ;  /* 0x7ff000000d087812 */ /* 0x000fce00078ec0ff */
.L_x_24:
[----:B------:R-:W-:Y:S01]  /*3750*/  IADD3 R29, PT, PT, R8, -0x1, RZ ;  /* 0xffffffff081d7810 */ /* 0x000fe20007ffe0ff */
[----:B------:R-:W-:Y:S01]  /*3760*/  DMUL R30, R24, R12 ;  /* 0x0000000c181e7228 */ /* 0x000fe20000000000 */
[----:B------:R-:W-:Y:S02]  /*3770*/  @!P0 LOP3.LUT R9, R19, 0x7ff00000, RZ, 0xc0, !PT ;  /* 0x7ff0000013098812 */ /* 0x000fe400078ec0ff */
[----:B------:R-:W-:-:S03]  /*3780*/  ISETP.GT.U32.AND P0, PT, R29, 0x7feffffe, PT ;  /* 0x7feffffe1d00780c */ /* 0x000fc60003f04070 */
[----:B------:R-:W-:Y:S02]  /*3790*/  VIADD R29, R9, 0xffffffff ;  /* 0xffffffff091d7836 */ /* 0x000fe40000000000 */
[----:B------:R-:W-:-:S03]  /*37a0*/  DFMA R32, R30, -R18, R12 ;  /* 0x800000121e20722b */ /* 0x000fc6000000000c */
[----:B------:R-:W-:-:S05]  /*37b0*/  ISETP.GT.U32.OR P0, PT, R29, 0x7feffffe, P0 ;  /* 0x7feffffe1d00780c */ /* 0x000fca0000704470 */
[----:B------:R-:W-:-:S08]  /*37c0*/  DFMA R24, R24, R32, R30 ;  /* 0x000000201818722b */ /* 0x000fd0000000001e */
[----:B------:R-:W-:Y:S05]  /*37d0*/  @P0 BRA `(.L_x_25) ;  /* 0x00000000006c0947 */ /* 0x000fea0003800000 */
[----:B------:R-:W-:-:S04]  /*37e0*/  LOP3.LUT R8, R17, 0x7ff00000, RZ, 0xc0, !PT ;  /* 0x7ff0000011087812 */ /* 0x000fc800078ec0ff */
[CC--:B------:R-:W-:Y:S02]  /*37f0*/  VIADDMNMX R9, R3.reuse, -R8.reuse, 0xb9600000, !PT ;  /* 0xb960000003097446 */ /* 0x0c0fe40007800908 */
[----:B------:R-:W-:Y:S02]  /*3800*/  ISETP.GE.U32.AND P0, PT, R3, R8, PT ;  /* 0x000000080300720c */ /* 0x000fe40003f06070 */
[----:B------:R-:W-:Y:S02]  /*3810*/  VIMNMX R9, PT, PT, R9, 0x46a00000, PT ;  /* 0x46a0000009097848 */ /* 0x000fe40003fe0100 */
[----:B------:R-:W-:Y:S02]  /*3820*/  SEL R4, R4, 0x63400000, !P0 ;  /* 0x6340000004047807 */ /* 0x000fe40004000000 */
[----:B------:R-:W-:Y:S02]  /*3830*/  MOV R8, RZ ;  /* 0x000000ff00087202 */ /* 0x000fe40000000f00 */
[----:B------:R-:W-:-:S05]  /*3840*/  IADD3 R4, PT, PT, -R4, R9, RZ ;  /* 0x0000000904047210 */ /* 0x000fca0007ffe1ff */
[----:B------:R-:W-:-:S06]  /*3850*/  VIADD R9, R4, 0x7fe00000 ;  /* 0x7fe0000004097836 */ /* 0x000fcc0000000000 */
[----:B------:R-:W-:-:S10]  /*3860*/  DMUL R30, R24, R8 ;  /* 0x00000008181e7228 */ /* 0x000fd40000000000 */
[----:B------:R-:W-:-:S13]  /*3870*/  FSETP.GTU.AND P0, PT, |R31|, 1.469367938527859385e-39, PT ;  /* 0x001000001f00780b */ /* 0x000fda0003f0c200 */
[----:B------:R-:W-:Y:S05]  /*3880*/  @P0 BRA `(.L_x_26) ;  /* 0x0000000000940947 */ /* 0x000fea0003800000 */
[----:B------:R-:W-:-:S06]  /*3890*/  DFMA R12, R24, -R18, R12 ;  /* 0x80000012180c722b */ /* 0x000fcc000000000c */
[----:B------:R-:W-:-:S04]  /*38a0*/  IMAD.MOV.U32 R12, RZ, RZ, RZ ;  /* 0x000000ffff0c7224 */ /* 0x000fc800078e00ff */
[C---:B------:R-:W-:Y:S02]  /*38b0*/  FSETP.NEU.AND P0, PT, R13.reuse, RZ, PT ;  /* 0x000000ff0d00720b */ /* 0x040fe40003f0d000 */
[----:B------:R-:W-:-:S04]  /*38c0*/  LOP3.LUT R16, R13, 0x80000000, R17, 0x48, !PT ;  /* 0x800000000d107812 */ /* 0x000fc800078e4811 */
[----:B------:R-:W-:-:S07]  /*38d0*/  LOP3.LUT R13, R16, R9, RZ, 0xfc, !PT ;  /* 0x00000009100d7212 */ /* 0x000fce00078efcff */
[----:B------:R-:W-:Y:S05]  /*38e0*/  @!P0 BRA `(.L_x_26) ;  /* 0x00000000007c8947 */ /* 0x000fea0003800000 */
[C---:B------:R-:W-:Y:S01]  /*38f0*/  IADD3 R9, PT, PT, -R4.reuse, RZ, RZ ;  /* 0x000000ff04097210 */ /* 0x040fe20007ffe1ff */
[----:B------:R-:W-:Y:S01]  /*3900*/  IMAD.MOV.U32 R8, RZ, RZ, RZ ;  /* 0x000000ffff087224 */ /* 0x000fe200078e00ff */
[----:B------:R-:W-:-:S05]  /*3910*/  IADD3 R3, PT, PT, -R4, -0x43300000, RZ ;  /* 0xbcd0000004037810 */ /* 0x000fca0007ffe1ff */
[----:B------:R-:W-:Y:S02]  /*3920*/  DFMA R8, R30, -R8, R24 ;  /* 0x800000081e08722b */ /* 0x000fe40000000018 */
[----:B------:R-:W-:-:S08]  /*3930*/  DMUL.RP R24, R24, R12 ;  /* 0x0000000c18187228 */ /* 0x000fd00000008000 */
[----:B------:R-:W-:Y:S02]  /*3940*/  FSETP.NEU.AND P0, PT, |R9|, R3, PT ;  /* 0x000000030900720b */ /* 0x000fe40003f0d200 */
[----:B------:R-:W-:Y:S02]  /*3950*/  LOP3.LUT R3, R25, R16, RZ, 0x3c, !PT ;  /* 0x0000001019037212 */ /* 0x000fe400078e3cff */
[----:B------:R-:W-:Y:S02]  /*3960*/  FSEL R30, R24, R30, !P0 ;  /* 0x0000001e181e7208 */ /* 0x000fe40004000000 */
[----:B------:R-:W-:Y:S01]  /*3970*/  FSEL R31, R3, R31, !P0 ;  /* 0x0000001f031f7208 */ /* 0x000fe20004000000 */
[----:B------:R-:W-:Y:S06]  /*3980*/  BRA `(.L_x_26) ;  /* 0x0000000000547947 */ /* 0x000fec0003800000 */
.L_x_25:
[----:B------:R-:W-:-:S14]  /*3990*/  DSETP.NAN.AND P0, PT, R14, R14, PT ;  /* 0x0000000e0e00722a */ /* 0x000fdc0003f08000 */
[----:B------:R-:W-:Y:S05]  /*39a0*/  @P0 BRA `(.L_x_27) ;  /* 0x0000000000440947 */ /* 0x000fea0003800000 */
[----:B------:R-:W-:-:S14]  /*39b0*/  DSETP.NAN.AND P0, PT, R16, R16, PT ;  /* 0x000000101000722a */ /* 0x000fdc0003f08000 */
[----:B------:R-:W-:Y:S05]  /*39c0*/  @P0 BRA `(.L_x_28) ;  /* 0x0000000000300947 */ /* 0x000fea0003800000 */
[----:B------:R-:W-:Y:S01]  /*39d0*/  ISETP.NE.AND P0, PT, R8, R9, PT ;  /* 0x000000090800720c */ /* 0x000fe20003f05270 */
[----:B------:R-:W-:Y:S01]  /*39e0*/  IMAD.MOV.U32 R31, RZ, RZ, -0x80000 ;  /* 0xfff80000ff1f7424 */ /* 0x000fe200078e00ff */
[----:B------:R-:W-:-:S11]  /*39f0*/  MOV R30, 0x0 ;  /* 0x00000000001e7802 */ /* 0x000fd60000000f00 */
[----:B------:R-:W-:Y:S05]  /*3a00*/  @!P0 BRA `(.L_x_26) ;  /* 0x0000000000348947 */ /* 0x000fea0003800000 */
[----:B------:R-:W-:Y:S02]  /*3a10*/  ISETP.NE.AND P0, PT, R8, 0x7ff00000, PT ;  /* 0x7ff000000800780c */ /* 0x000fe40003f05270 */
[----:B------:R-:W-:Y:S02]  /*3a20*/  LOP3.LUT R31, R15, 0x80000000, R17, 0x48, !PT ;  /* 0x800000000f1f7812 */ /* 0x000fe400078e4811 */
[----:B------:R-:W-:-:S13]  /*3a30*/  ISETP.EQ.OR P0, PT, R9, RZ, !P0 ;  /* 0x000000ff0900720c */ /* 0x000fda0004702670 */
[----:B------:R-:W-:Y:S02]  /*3a40*/  @P0 LOP3.LUT R3, R31, 0x7ff00000, RZ, 0xfc, !PT ;  /* 0x7ff000001f030812 */ /* 0x000fe400078efcff */
[----:B------:R-:W-:Y:S01]  /*3a50*/  @!P0 MOV R30, RZ ;  /* 0x000000ff001e8202 */ /* 0x000fe20000000f00 */
[----:B------:R-:W-:Y:S01]  /*3a60*/  @P0 IMAD.MOV.U32 R30, RZ, RZ, RZ ;  /* 0x000000ffff1e0224 */ /* 0x000fe200078e00ff */
[----:B------:R-:W-:Y:S01]  /*3a70*/  @P0 MOV R31, R3 ;  /* 0x00000003001f0202 */ /* 0x000fe20000000f00 */
[----:B------:R-:W-:Y:S06]  /*3a80*/  BRA `(.L_x_26) ;  /* 0x0000000000147947 */ /* 0x000fec0003800000 */
.L_x_28:
[----:B------:R-:W-:Y:S01]  /*3a90*/  LOP3.LUT R31, R17, 0x80000, RZ, 0xfc, !PT ;  /* 0x00080000111f7812 */ /* 0x000fe200078efcff */
[----:B------:R-:W-:Y:S01]  /*3aa0*/  IMAD.MOV.U32 R30, RZ, RZ, R16 ;  /* 0x000000ffff1e7224 */ /* 0x000fe200078e0010 */
[----:B------:R-:W-:Y:S06]  /*3ab0*/  BRA `(.L_x_26) ;  /* 0x0000000000087947 */ /* 0x000fec0003800000 */
.L_x_27:
[----:B------:R-:W-:Y:S02]  /*3ac0*/  LOP3.LUT R31, R15, 0x80000, RZ, 0xfc, !PT ;  /* 0x000800000f1f7812 */ /* 0x000fe400078efcff */
[----:B------:R-:W-:-:S07]  /*3ad0*/  MOV R30, R14 ;  /* 0x0000000e001e7202 */ /* 0x000fce0000000f00 */
.L_x_26:
[----:B------:R-:W-:Y:S01]  /*3ae0*/  IMAD.MOV.U32 R8, RZ, RZ, R0 ;  /* 0x000000ffff087224 */ /* 0x000fe200078e0000 */
[----:B------:R-:W-:Y:S01]  /*3af0*/  MOV R9, 0x0 ;  /* 0x0000000000097802 */ /* 0x000fe20000000f00 */
[----:B------:R-:W-:Y:S01]  /*3b00*/  IMAD.MOV.U32 R14, RZ, RZ, R30 ;  /* 0x000000ffff0e7224 */ /* 0x000fe200078e001e */
[----:B------:R-:W-:Y:S02]  /*3b10*/  MOV R15, R31 ;  /* 0x0000001f000f7202 */ /* 0x000fe40000000f00 */
[----:B------:R-:W-:Y:S05]  /*3b20*/  RET.REL.NODEC R8 `(mab_many_series_one_param_time_major_f32) ;  /* 0xffffffc408347950 */ /* 0x000fea0003c3ffff */
        .weak           $__internal_1_$__cuda_sm20_dsqrt_rn_f64_mediumpath_v1
        .type           $__internal_1_$__cuda_sm20_dsqrt_rn_f64_mediumpath_v1,@function
        .size           $__internal_1_$__cuda_sm20_dsqrt_rn_f64_mediumpath_v1,(.L_x_108 - $__internal_1_$__cuda_sm20_dsqrt_rn_f64_mediumpath_v1)
$__internal_1_$__cuda_sm20_dsqrt_rn_f64_mediumpath_v1:
[----:B------:R-:W-:Y:S01]  /*3b30*/  ISETP.GE.U32.AND P0, PT, R14, -0x3400000, PT ;  /* 0xfcc000000e00780c */ /* 0x000fe20003f06070 */
[----:B------:R-:W-:Y:S01]  /*3b40*/  IMAD.MOV.U32 R17, RZ, RZ, R15 ;  /* 0x000000ffff117224 */ /* 0x000fe200078e000f */
[----:B------:R-:W-:Y:S01]  /*3b50*/  MOV R14, R0 ;  /* 0x00000000000e7202 */ /* 0x000fe20000000f00 */
[----:B------:R-:W-:-:S10]  /*3b60*/  IMAD.MOV.U32 R15, RZ, RZ, R3 ;  /* 0x000000ffff0f7224 */ /* 0x000fd400078e0003 */
[----:B------:R-:W-:Y:S05]  /*3b70*/  @!P0 BRA `(.L_x_29) ;  /* 0x0000000000208947 */ /* 0x000fea0003800000 */
[----:B------:R-:W-:-:S10]  /*3b80*/  DFMA.RM R12, R8, R14, R12 ;  /* 0x0000000e080c722b */ /* 0x000fd4000000400c */
[----:B------:R-:W-:-:S04]  /*3b90*/  IADD3 R8, P0, PT, R12, 0x1, RZ ;  /* 0x000000010c087810 */ /* 0x000fc80007f1e0ff */
[----:B------:R-:W-:-:S06]  /*3ba0*/  IADD3.X R9, PT, PT, RZ, R13, RZ, P0, !PT ;  /* 0x0000000dff097210 */ /* 0x000fcc00007fe4ff */
[----:B------:R-:W-:-:S08]  /*3bb0*/  DFMA.RP R16, -R12, R8, R16 ;  /* 0x000000080c10722b */ /* 0x000fd00000008110 */
[----:B------:R-:W-:-:S06]  /*3bc0*/  DSETP.GT.AND P0, PT, R16, RZ, PT ;  /* 0x000000ff1000722a */ /* 0x000fcc0003f04000 */
[----:B------:R-:W-:Y:S02]  /*3bd0*/  FSEL R8, R8, R12, P0 ;  /* 0x0000000c08087208 */ /* 0x000fe40000000000 */
[----:B------:R-:W-:Y:S01]  /*3be0*/  FSEL R9, R9, R13, P0 ;  /* 0x0000000d09097208 */ /* 0x000fe20000000000 */
[----:B------:R-:W-:Y:S06]  /*3bf0*/  BRA `(.L_x_30) ;  /* 0x0000000000647947 */ /* 0x000fec0003800000 */
.L_x_29:
[----:B------:R-:W-:-:S14]  /*3c00*/  DSETP.NE.AND P0, PT, R16, RZ, PT ;  /* 0x000000ff1000722a */ /* 0x000fdc0003f05000 */
[----:B------:R-:W-:Y:S05]  /*3c10*/  @!P0 BRA `(.L_x_31) ;  /* 0x0000000000588947 */ /* 0x000fea0003800000 */
[----:B------:R-:W-:-:S13]  /*3c20*/  ISETP.GE.AND P0, PT, R17, RZ, PT ;  /* 0x000000ff1100720c */ /* 0x000fda0003f06270 */
[----:B------:R-:W-:Y:S01]  /*3c30*/  @!P0 IMAD.MOV.U32 R8, RZ, RZ, 0x0 ;  /* 0x00000000ff088424 */ /* 0x000fe200078e00ff */
[----:B------:R-:W-:Y:S01]  /*3c40*/  @!P0 MOV R9, 0xfff80000 ;  /* 0xfff8000000098802 */ /* 0x000fe20000000f00 */
[----:B------:R-:W-:Y:S06]  /*3c50*/  @!P0 BRA `(.L_x_30) ;  /* 0x00000000004c8947 */ /* 0x000fec0003800000 */
[----:B------:R-:W-:-:S13]  /*3c60*/  ISETP.GT.AND P0, PT, R17, 0x7fefffff, PT ;  /* 0x7fefffff1100780c */ /* 0x000fda0003f04270 */
[----:B------:R-:W-:Y:S05]  /*3c70*/  @P0 BRA `(.L_x_31) ;  /* 0x0000000000400947 */ /* 0x000fea0003800000 */
[----:B------:R-:W-:Y:S01]  /*3c80*/  DMUL R16, R16, 8.11296384146066816958e+31 ;  /* 0x4690000010107828 */ /* 0x000fe20000000000 */
[----:B------:R-:W-:Y:S01]  /*3c90*/  IMAD.MOV.U32 R14, RZ, RZ, RZ ;  /* 0x000000ffff0e7224 */ /* 0x000fe200078e00ff */
[----:B------:R-:W-:Y:S01]  /*3ca0*/  MOV R8, 0x0 ;  /* 0x0000000000087802 */ /* 0x000fe20000000f00 */
[----:B------:R-:W-:-:S03]  /*3cb0*/  IMAD.MOV.U32 R9, RZ, RZ, 0x3fd80000 ;  /* 0x3fd80000ff097424 */ /* 0x000fc600078e00ff */
[----:B------:R-:W0:Y:S02]  /*3cc0*/  MUFU.RSQ64H R15, R17 ;  /* 0x00000011000f7308 */ /* 0x000e240000001c00 */
[----:B0-----:R-:W-:-:S08]  /*3cd0*/  DMUL R12, R14, R14 ;  /* 0x0000000e0e0c7228 */ /* 0x001fd00000000000 */
[----:B------:R-:W-:-:S08]  /*3ce0*/  DFMA R12, R16, -R12, 1 ;  /* 0x3ff00000100c742b */ /* 0x000fd0000000080c */
[----:B------:R-:W-:Y:S02]  /*3cf0*/  DFMA R8, R12, R8, 0.5 ;  /* 0x3fe000000c08742b */ /* 0x000fe40000000008 */
[----:B------:R-:W-:-:S08]  /*3d00*/  DMUL R12, R14, R12 ;  /* 0x0000000c0e0c7228 */ /* 0x000fd00000000000 */
[----:B------:R-:W-:-:S08]  /*3d10*/  DFMA R12, R8, R12, R14 ;  /* 0x0000000c080c722b */ /* 0x000fd0000000000e */
[----:B------:R-:W-:Y:S02]  /*3d20*/  DMUL R8, R16, R12 ;  /* 0x0000000c10087228 */ /* 0x000fe40000000000 */
[----:B------:R-:W-:-:S06]  /*3d30*/  IADD3 R13, PT, PT, R13, -0x100000, RZ ;  /* 0xfff000000d0d7810 */ /* 0x000fcc0007ffe0ff */
[----:B------:R-:W-:-:S08]  /*3d40*/  DFMA R14, R8, -R8, R16 ;  /* 0x80000008080e722b */ /* 0x000fd00000000010 */
[----:B------:R-:W-:-:S10]  /*3d50*/  DFMA R8, R12, R14, R8 ;  /* 0x0000000e0c08722b */ /* 0x000fd40000000008 */
[----:B------:R-:W-:Y:S01]  /*3d60*/  VIADD R9, R9, 0xfcb00000 ;  /* 0xfcb0000009097836 */ /* 0x000fe20000000000 */
[----:B------:R-:W-:Y:S06]  /*3d70*/  BRA `(.L_x_30) ;  /* 0x0000000000047947 */ /* 0x000fec0003800000 */
.L_x_31:
[----:B------:R-:W-:-:S11]  /*3d80*/  DADD R8, R16, R16 ;  /* 0x0000000010087229 */ /* 0x000fd60000000010 */
.L_x_30:
[----:B------:R-:W-:Y:S01]  /*3d90*/  MOV R24, R8 ;  /* 0x0000000800187202 */ /* 0x000fe20000000f00 */
[----:B------:R-:W-:Y:S01]  /*3da0*/  IMAD.MOV.U32 R25, RZ, RZ, R9 ;  /* 0x000000ffff197224 */ /* 0x000fe200078e0009 */
[----:B------:R-:W-:Y:S01]  /*3db0*/  MOV R8, R4 ;  /* 0x0000000400087202 */ /* 0x000fe20000000f00 */
[----:B------:R-:W-:-:S04]  /*3dc0*/  IMAD.MOV.U32 R9, RZ, RZ, 0x0 ;  /* 0x00000000ff097424 */ /* 0x000fc800078e00ff */
[----:B------:R-:W-:Y:S05]  /*3dd0*/  RET.REL.NODEC R8 `(mab_many_series_one_param_time_major_f32) ;  /* 0xffffffc008887950 */ /* 0x000fea0003c3ffff */
.L_x_32:
[----:B------:R-:W-:-:S00]  /*3de0*/  BRA `(.L_x_32) ;  /* 0xfffffffc00fc7947 */ /* 0x000fc0000383ffff */
[----:B------:R-:W-:-:S00]  /*3df0*/  NOP ;  /* 0x0000000000007918 */ /* 0x000fc00000000000 */
        /* <DEDUP_REMOVED lines=8> */
.L_x_108:


//--------------------- .text.mab_single_row_from_ma_f32 --------------------------
	.section	.text.mab_single_row_from_ma_f32,"ax",@progbits
	.align	128
        .global         mab_single_row_from_ma_f32
        .type           mab_single_row_from_ma_f32,@function
        .size           mab_single_row_from_ma_f32,(.L_x_110 - mab_single_row_from_ma_f32)
        .other          mab_single_row_from_ma_f32,@"STO_CUDA_ENTRY STV_DEFAULT"
mab_single_row_from_ma_f32:
.text.mab_single_row_from_ma_f32:
[----:B------:R-:W-:Y:S01]  /*0000*/  LDC R1, c[0x0][0x37c] ;  /* 0x0000df00ff017b82 */ /* 0x000fe20000000800 */
[----:B------:R-:W0:Y:S07]  /*0010*/  S2R R0, SR_TID.X ;  /* 0x0000000000007919 */ /* 0x000e2e0000002100 */
[----:B------:R-:W0:Y:S02]  /*0020*/  S2UR UR4, SR_CTAID.X ;  /* 0x00000000000479c3 */ /* 0x000e240000002500 */
[----:B0-----:R-:W-:-:S13]  /*0030*/  LOP3.LUT P0, RZ, R0, UR4, RZ, 0xfc, !PT ;  /* 0x0000000400ff7c12 */ /* 0x001fda000f80fcff */
[----:B------:R-:W-:Y:S05]  /*0040*/  @P0 EXIT ;  /* 0x000000000000094d */ /* 0x000fea0003800000 */
[----:B------:R-:W0:Y:S01]  /*0050*/  LDCU.128 UR20, c[0x0][0x390] ;  /* 0x00007200ff1477ac */ /* 0x000e220008000c00 */
[----:B------:R-:W1:Y:S01]  /*0060*/  LDCU.64 UR16, c[0x0][0x358] ;  /* 0x00006b00ff1077ac */ /* 0x000e620008000a00 */
[----:B0-----:R-:W-:Y:S01]  /*0070*/  UISETP.LT.AND UP0, UPT, UR20, UR21, UPT ;  /* 0x000000151400728c */ /* 0x001fe2000bf01270 */
[----:B------:R-:W-:-:S03]  /*0080*/  IMAD.U32 R2, RZ, RZ, UR23 ;  /* 0x00000017ff027e24 */ /* 0x000fc6000f8e00ff */
[----:B------:R-:W-:-:S04]  /*0090*/  USEL UR4, UR20, UR21, !UP0 ;  /* 0x0000001514047287 */ /* 0x000fc8000c000000 */
[----:B------:R-:W-:-:S06]  /*00a0*/  UIADD3 UR18, UPT, UPT, UR20, UR4, UR22 ;  /* 0x0000000414127290 */ /* 0x000fcc000fffe016 */
[----:B------:R-:W-:-:S05]  /*00b0*/  IMAD.U32 R3, RZ, RZ, UR18 ;  /* 0x00000012ff037e24 */ /* 0x000fca000f8e00ff */
[----:B------:R-:W-:-:S04]  /*00c0*/  VIADDMNMX R2, R3, 0xffffffff, R2, PT ;  /* 0xffffffff03027846 */ /* 0x000fc80003800102 */
[----:B------:R-:W-:-:S13]  /*00d0*/  ISETP.GE.AND P0, PT, R2, 0x1, PT ;  /* 0x000000010200780c */ /* 0x000fda0003f06270 */
[----:B-1----:R-:W-:Y:S05]  /*00e0*/  @!P0 BRA `(.L_x_33) ;  /* 0x0000000400d08947 */ /* 0x002fea0003800000 */
[C---:B------:R-:W-:Y:S01]  /*00f0*/  ISETP.GE.U32.AND P1, PT, R2.reuse, 0x8, PT ;  /* 0x000000080200780c */ /* 0x040fe20003f26070 */
[----:B------:R-:W-:Y:S01]  /*0100*/  HFMA2 R0, -RZ, RZ, 0, 0 ;  /* 0x00000000ff007431 */ /* 0x000fe200000001ff */
[----:B------:R-:W-:-:S04]  /*0110*/  LOP3.LUT R16, R2, 0x7, RZ, 0xc0, !PT ;  /* 0x0000000702107812 */ /* 0x000fc800078ec0ff */
[----:B------:R-:W-:-:S07]  /*0120*/  ISETP.NE.AND P0, PT, R16, RZ, PT ;  /* 0x000000ff1000720c */ /* 0x000fce0003f05270 */
[----:B------:R-:W-:Y:S06]  /*0130*/  @!P1 BRA `(.L_x_34) ;  /* 0x0000000000e09947 */ /* 0x000fec0003800000 */
[----:B------:R-:W0:Y:S01]  /*0140*/  LDCU.64 UR10, c[0x0][0x3a8] ;  /* 0x00007500ff0a77ac */ /* 0x000e220008000a00 */
[----:B------:R-:W-:Y:S01]  /*0150*/  LOP3.LUT R0, R2, 0x7ffffff8, RZ, 0xc0, !PT ;  /* 0x7ffffff802007812 */ /* 0x000fe200078ec0ff */
[----:B------:R-:W1:Y:S04]  /*0160*/  LDCU.128 UR12, c[0x0][0x3b0] ;  /* 0x00007600ff0c77ac */ /* 0x000e680008000c00 */
[----:B------:R-:W-:Y:S01]  /*0170*/  IMAD.MOV R3, RZ, RZ, -R0 ;  /* 0x000000ffff037224 */ /* 0x000fe200078e0a00 */
[----:B0-----:R-:W-:Y:S02]  /*0180*/  UIADD3 UR9, UP0, UPT, UR10, 0x10, URZ ;  /* 0x000000100a097890 */ /* 0x001fe4000ff1e0ff */
[----:B-1----:R-:W-:Y:S02]  /*0190*/  UIADD3 UR7, UP1, UPT, UR12, 0x10, URZ ;  /* 0x000000100c077890 */ /* 0x002fe4000ff3e0ff */
[----:B------:R-:W-:-:S02]  /*01a0*/  UIADD3 UR5, UP2, UPT, UR14, 0x10, URZ ;  /* 0x000000100e057890 */ /* 0x000fc4000ff5e0ff */
[----:B------:R-:W-:Y:S01]  /*01b0*/  IMAD.U32 R14, RZ, RZ, UR9 ;  /* 0x00000009ff0e7e24 */ /* 0x000fe2000f8e00ff */
[----:B------:R-:W-:Y:S02]  /*01c0*/  UIADD3.X UR10, UPT, UPT, URZ, UR11, URZ, UP0, !UPT ;  /* 0x0000000bff0a7290 */ /* 0x000fe400087fe4ff */
[----:B------:R-:W-:Y:S01]  /*01d0*/  UIADD3.X UR8, UPT, UPT, URZ, UR13, URZ, UP1, !UPT ;  /* 0x0000000dff087290 */ /* 0x000fe20008ffe4ff */
[----:B------:R-:W-:Y:S01]  /*01e0*/  MOV R12, UR7 ;  /* 0x00000007000c7c02 */ /* 0x000fe20008000f00 */
[----:B------:R-:W-:Y:S01]  /*01f0*/  UIADD3.X UR6, UPT, UPT, URZ, UR15, URZ, UP2, !UPT ;  /* 0x0000000fff067290 */ /* 0x000fe200097fe4ff */
[----:B------:R-:W-:Y:S02]  /*0200*/  IMAD.U32 R10, RZ, RZ, UR5 ;  /* 0x00000005ff0a7e24 */ /* 0x000fe4000f8e00ff */
[----:B------:R-:W-:Y:S01]  /*0210*/  IMAD.U32 R15, RZ, RZ, UR10 ;  /* 0x0000000aff0f7e24 */ /* 0x000fe2000f8e00ff */
[----:B------:R-:W-:Y:S02]  /*0220*/  MOV R13, UR8 ;  /* 0x00000008000d7c02 */ /* 0x000fe40008000f00 */
[----:B------:R-:W-:-:S07]  /*0230*/  IMAD.U32 R11, RZ, RZ, UR6 ;  /* 0x00000006ff0b7e24 */ /* 0x000fce000f8e00ff */
.L_x_35:
[----:B0-----:R-:W-:Y:S01]  /*0240*/  IMAD.MOV.U32 R17, RZ, RZ, 0x7fffffff ;  /* 0x7fffffffff117424 */ /* 0x001fe200078e00ff */
[----:B------:R-:W-:Y:S01]  /*0250*/  MOV R4, R14 ;  /* 0x0000000e00047202 */ /* 0x000fe20000000f00 */
[----:B------:R-:W-:Y:S01]  /*0260*/  IMAD.MOV.U32 R5, RZ, RZ, R15 ;  /* 0x000000ffff057224 */ /* 0x000fe200078e000f */
[----:B------:R-:W-:Y:S01]  /*0270*/  MOV R7, R13 ;  /* 0x0000000d00077202 */ /* 0x000fe20000000f00 */
[----:B------:R-:W-:Y:S01]  /*0280*/  IMAD.MOV.U32 R6, RZ, RZ, R12 ;  /* 0x000000ffff067224 */ /* 0x000fe200078e000c */
[----:B------:R-:W-:Y:S01]  /*0290*/  IADD3 R3, PT, PT, R3, 0x8, RZ ;  /* 0x0000000803037810 */ /* 0x000fe20007ffe0ff */
[----:B------:R-:W-:Y:S01]  /*02a0*/  IMAD.MOV.U32 R8, RZ, RZ, R10 ;  /* 0x000000ffff087224 */ /* 0x000fe200078e000a */
[----:B------:R0:W-:Y:S01]  /*02b0*/  STG.E desc[UR16][R4.64+-0x10], R17 ;  /* 0xfffff01104007986 */ /* 0x0001e2000c101910 */
[----:B------:R-:W-:Y:S01]  /*02c0*/  IMAD.MOV.U32 R9, RZ, RZ, R11 ;  /* 0x000000ffff097224 */ /* 0x000fe200078e000b */
[----:B------:R-:W-:Y:S02]  /*02d0*/  ISETP.NE.AND P1, PT, R3, RZ, PT ;  /* 0x000000ff0300720c */ /* 0x000fe40003f25270 */
[----:B------:R0:W-:Y:S01]  /*02e0*/  STG.E desc[UR16][R6.64+-0x10], R17 ;  /* 0xfffff01106007986 */ /* 0x0001e2000c101910 */
[----:B------:R-:W-:-:S02]  /*02f0*/  IADD3 R14, P2, PT, R4, 0x20, RZ ;  /* 0x00000020040e7810 */ /* 0x000fc40007f5e0ff */
[----:B------:R-:W-:Y:S01]  /*0300*/  IADD3 R12, P3, PT, R6, 0x20, RZ ;  /* 0x00000020060c7810 */ /* 0x000fe20007f7e0ff */
[----:B------:R0:W-:Y:S01]  /*0310*/  STG.E desc[UR16][R8.64+-0x10], R17 ;  /* 0xfffff01108007986 */ /* 0x0001e2000c101910 */
[----:B------:R-:W-:Y:S01]  /*0320*/  IADD3 R10, P4, PT, R8, 0x20, RZ ;  /* 0x00000020080a7810 */ /* 0x000fe20007f9e0ff */
[----:B------:R-:W-:Y:S02]  /*0330*/  IMAD.X R15, RZ, RZ, R5, P2 ;  /* 0x000000ffff0f7224 */ /* 0x000fe400010e0605 */
[----:B------:R0:W-:Y:S01]  /*0340*/  STG.E desc[UR16][R4.64+-0xc], R17 ;  /* 0xfffff41104007986 */ /* 0x0001e2000c101910 */
[----:B------:R-:W-:Y:S01]  /*0350*/  IMAD.X R13, RZ, RZ, R7, P3 ;  /* 0x000000ffff0d7224 */ /* 0x000fe200018e0607 */
[----:B------:R-:W-:Y:S02]  /*0360*/  IADD3.X R11, PT, PT, RZ, R9, RZ, P4, !PT ;  /* 0x00000009ff0b7210 */ /* 0x000fe400027fe4ff */
[----:B------:R0:W-:Y:S04]  /*0370*/  STG.E desc[UR16][R6.64+-0xc], R17 ;  /* 0xfffff41106007986 */ /* 0x0001e8000c101910 */
        /* <DEDUP_REMOVED lines=18> */
[----:B------:R0:W-:Y:S01]  /*04a0*/  STG.E desc[UR16][R8.64+0xc], R17 ;  /* 0x00000c1108007986 */ /* 0x0001e2000c101910 */
[----:B------:R-:W-:Y:S05]  /*04b0*/  @P1 BRA `(.L_x_35) ;  /* 0xfffffffc00601947 */ /* 0x000fea000383ffff */
.L_x_34:
[----:B------:R-:W-:Y:S05]  /*04c0*/  @!P0 BRA `(.L_x_33) ;  /* 0x0000000000d88947 */ /* 0x000fea0003800000 */
[----:B------:R-:W-:Y:S02]  /*04d0*/  ISETP.GE.U32.AND P0, PT, R16, 0x4, PT ;  /* 0x000000041000780c */ /* 0x000fe40003f06070 */
[----:B------:R-:W-:-:S04]  /*04e0*/  LOP3.LUT R10, R2, 0x3, RZ, 0xc0, !PT ;  /* 0x00000003020a7812 */ /* 0x000fc800078ec0ff */
[----:B------:R-:W-:-:S07]  /*04f0*/  ISETP.NE.AND P1, PT, R10, RZ, PT ;  /* 0x000000ff0a00720c */ /* 0x000fce0003f25270 */
[----:B------:R-:W-:Y:S06]  /*0500*/  @!P0 BRA `(.L_x_36) ;  /* 0x0000000000508947 */ /* 0x000fec0003800000 */
[----:B0-----:R-:W0:Y:S01]  /*0510*/  LDC.64 R4, c[0x0][0x3a8] ;  /* 0x0000ea00ff047b82 */ /* 0x001e220000000a00 */
[----:B------:R-:W-:-:S07]  /*0520*/  IMAD.MOV.U32 R3, RZ, RZ, 0x7fffffff ;  /* 0x7fffffffff037424 */ /* 0x000fce00078e00ff */
[----:B------:R-:W1:Y:S08]  /*0530*/  LDC.64 R6, c[0x0][0x3b0] ;  /* 0x0000ec00ff067b82 */ /* 0x000e700000000a00 */
[----:B------:R-:W2:Y:S01]  /*0540*/  LDC.64 R8, c[0x0][0x3b8] ;  /* 0x0000ee00ff087b82 */ /* 0x000ea20000000a00 */
[----:B0-----:R-:W-:-:S05]  /*0550*/  IMAD.WIDE.U32 R4, R0, 0x4, R4 ;  /* 0x0000000400047825 */ /* 0x001fca00078e0004 */
[----:B------:R3:W-:Y:S01]  /*0560*/  STG.E desc[UR16][R4.64], R3 ;  /* 0x0000000304007986 */ /* 0x0007e2000c101910 */
[----:B-1----:R-:W-:-:S05]  /*0570*/  IMAD.WIDE.U32 R6, R0, 0x4, R6 ;  /* 0x0000000400067825 */ /* 0x002fca00078e0006 */
[----:B------:R3:W-:Y:S01]  /*0580*/  STG.E desc[UR16][R6.64], R3 ;  /* 0x0000000306007986 */ /* 0x0007e2000c101910 */
[----:B--2---:R-:W-:-:S04]  /*0590*/  IMAD.WIDE.U32 R8, R0, 0x4, R8 ;  /* 0x0000000400087825 */ /* 0x004fc800078e0008 */
[----:B------:R-:W-:Y:S01]  /*05a0*/  VIADD R0, R0, 0x4 ;  /* 0x0000000400007836 */ /* 0x000fe20000000000 */
        /* <DEDUP_REMOVED lines=9> */
[----:B------:R3:W-:Y:S02]  /*0640*/  STG.E desc[UR16][R8.64+0xc], R3 ;  /* 0x00000c0308007986 */ /* 0x0007e4000c101910 */
.L_x_36:
[----:B------:R-:W-:Y:S05]  /*0650*/  @!P1 BRA `(.L_x_33) ;  /* 0x0000000000749947 */ /* 0x000fea0003800000 */
[----:B------:R-:W-:Y:S02]  /*0660*/  ISETP.NE.AND P0, PT, R10, 0x1, PT ;  /* 0x000000010a00780c */ /* 0x000fe40003f05270 */
[----:B------:R-:W-:-:S04]  /*0670*/  LOP3.LUT R2, R2, 0x1, RZ, 0xc0, !PT ;  /* 0x0000000102027812 */ /* 0x000fc800078ec0ff */
[----:B------:R-:W-:-:S07]  /*0680*/  ISETP.NE.U32.AND P1, PT, R2, 0x1, PT ;  /* 0x000000010200780c */ /* 0x000fce0003f25070 */
[----:B------:R-:W-:Y:S06]  /*0690*/  @!P0 BRA `(.L_x_37) ;  /* 0x0000000000388947 */ /* 0x000fec0003800000 */
[----:B---3--:R-:W1:Y:S01]  /*06a0*/  LDC.64 R2, c[0x0][0x3a8] ;  /* 0x0000ea00ff027b82 */ /* 0x008e620000000a00 */
[----:B0-----:R-:W-:-:S07]  /*06b0*/  MOV R9, 0x7fffffff ;  /* 0x7fffffff00097802 */ /* 0x001fce0000000f00 */
[----:B------:R-:W0:Y:S08]  /*06c0*/  LDC.64 R4, c[0x0][0x3b0] ;  /* 0x0000ec00ff047b82 */ /* 0x000e300000000a00 */
[----:B------:R-:W2:Y:S01]  /*06d0*/  LDC.64 R6, c[0x0][0x3b8] ;  /* 0x0000ee00ff067b82 */ /* 0x000ea20000000a00 */
[----:B-1----:R-:W-:-:S05]  /*06e0*/  IMAD.WIDE.U32 R2, R0, 0x4, R2 ;  /* 0x0000000400027825 */ /* 0x002fca00078e0002 */
[----:B------:R1:W-:Y:S01]  /*06f0*/  STG.E desc[UR16][R2.64], R9 ;  /* 0x0000000902007986 */ /* 0x0003e2000c101910 */
[----:B0-----:R-:W-:-:S05]  /*0700*/  IMAD.WIDE.U32 R4, R0, 0x4, R4 ;  /* 0x0000000400047825 */ /* 0x001fca00078e0004 */
[----:B------:R1:W-:Y:S01]  /*0710*/  STG.E desc[UR16][R4.64], R9 ;  /* 0x0000000904007986 */ /* 0x0003e2000c101910 */
[----:B--2---:R-:W-:-:S04]  /*0720*/  IMAD.WIDE.U32 R6, R0, 0x4, R6 ;  /* 0x0000000400067825 */ /* 0x004fc800078e0006 */
[----:B------:R-:W-:Y:S01]  /*0730*/  VIADD R0, R0, 0x2 ;  /* 0x0000000200007836 */ /* 0x000fe20000000000 */
[----:B------:R1:W-:Y:S04]  /*0740*/  STG.E desc[UR16][R6.64], R9 ;  /* 0x0000000906007986 */ /* 0x0003e8000c101910 */
[----:B------:R1:W-:Y:S04]  /*0750*/  STG.E desc[UR16][R2.64+0x4], R9 ;  /* 0x0000040902007986 */ /* 0x0003e8000c101910 */
[----:B------:R1:W-:Y:S04]  /*0760*/  STG.E desc[UR16][R4.64+0x4], R9 ;  /* 0x0000040904007986 */ /* 0x0003e8000c101910 */
[----:B------:R1:W-:Y:S02]  /*0770*/  STG.E desc[UR16][R6.64+0x4], R9 ;  /* 0x0000040906007986 */ /* 0x0003e4000c101910 */
.L_x_37:
[----:B------:R-:W-:Y:S05]  /*0780*/  @P1 BRA `(.L_x_33) ;  /* 0x0000000000281947 */ /* 0x000fea0003800000 */
[----:B-1-3--:R-:W1:Y:S01]  /*0790*/  LDC.64 R2, c[0x0][0x3a8] ;  /* 0x0000ea00ff027b82 */ /* 0x00ae620000000a00 */
[----:B0-----:R-:W-:-:S07]  /*07a0*/  IMAD.MOV.U32 R9, RZ, RZ, 0x7fffffff ;  /* 0x7fffffffff097424 */ /* 0x001fce00078e00ff */
[----:B------:R-:W0:Y:S08]  /*07b0*/  LDC.64 R4, c[0x0][0x3b0] ;  /* 0x0000ec00ff047b82 */ /* 0x000e300000000a00 */
[----:B------:R-:W2:Y:S01]  /*07c0*/  LDC.64 R6, c[0x0][0x3b8] ;  /* 0x0000ee00ff067b82 */ /* 0x000ea20000000a00 */
[----:B-1----:R-:W-:-:S05]  /*07d0*/  IMAD.WIDE.U32 R2, R0, 0x4, R2 ;  /* 0x0000000400027825 */ /* 0x002fca00078e0002 */
[----:B------:R4:W-:Y:S01]  /*07e0*/  STG.E desc[UR16][R2.64], R9 ;  /* 0x0000000902007986 */ /* 0x0009e2000c101910 */
[----:B0-----:R-:W-:-:S05]  /*07f0*/  IMAD.WIDE.U32 R4, R0, 0x4, R4 ;  /* 0x0000000400047825 */ /* 0x001fca00078e0004 */
[----:B------:R4:W-:Y:S01]  /*0800*/  STG.E desc[UR16][R4.64], R9 ;  /* 0x0000000904007986 */ /* 0x0009e2000c101910 */
[----:B--2---:R-:W-:-:S05]  /*0810*/  IMAD.WIDE.U32 R6, R0, 0x4, R6 ;  /* 0x0000000400067825 */ /* 0x004fca00078e0006 */
[----:B------:R4:W-:Y:S02]  /*0820*/  STG.E desc[UR16][R6.64], R9 ;  /* 0x0000000906007986 */ /* 0x0009e4000c101910 */
.L_x_33:
[----:B------:R-:W-:-:S06]  /*0830*/  UISETP.GT.AND UP0, UPT, UR18, UR23, UPT ;  /* 0x000000171200728c */ /* 0x000fcc000bf04270 */
[----:B------:R-:W-:-:S13]  /*0840*/  PLOP3.LUT P0, PT, PT, PT, UP0, 0x80, 0x8 ;  /* 0x000000000008781c */ /* 0x000fda0003f0f008 */
[----:B------:R-:W-:Y:S05]  /*0850*/  @P0 EXIT ;  /* 0x000000000000094d */ /* 0x000fea0003800000 */
[----:B------:R-:W-:Y:S01]  /*0860*/  UISETP.GE.AND UP0, UPT, UR20, 0x1, UPT ;  /* 0x000000011400788c */ /* 0x000fe2000bf06270 */
[----:B------:R-:W-:-:S08]  /*0870*/  CS2R R12, SRZ ;  /* 0x00000000000c7805 */ /* 0x000fd0000001ff00 */
[----:B------:R-:W-:Y:S05]  /*0880*/  BRA.U !UP0, `(.L_x_38) ;  /* 0x00000009088c7547 */ /* 0x000fea000b800000 */
[----:B------:R-:W-:Y:S01]  /*0890*/  UISETP.GE.U32.AND UP0, UPT, UR20, 0x8, UPT ;  /* 0x000000081400788c */ /* 0x000fe2000bf06070 */
[----:B-1--4-:R-:W-:Y:S01]  /*08a0*/  MOV R2, UR22 ;  /* 0x0000001600027c02 */ /* 0x012fe20008000f00 */
[----:B------:R-:W-:Y:S01]  /*08b0*/  ULOP3.LUT UR5, UR20, 0x7, URZ, 0xc0, !UPT ;  /* 0x0000000714057892 */ /* 0x000fe2000f8ec0ff */
[----:B------:R-:W-:Y:S01]  /*08c0*/  IMAD.MOV.U32 R0, RZ, RZ, RZ ;  /* 0x000000ffff007224 */ /* 0x000fe200078e00ff */
[----:B------:R-:W-:Y:S02]  /*08d0*/  CS2R R12, SRZ ;  /* 0x00000000000c7805 */ /* 0x000fe4000001ff00 */
[----:B------:R-:W-:Y:S01]  /*08e0*/  VIADDMNMX R2, R2, UR4, RZ, !PT ;  /* 0x0000000402027c46 */ /* 0x000fe2000f8001ff */
[----:B------:R-:W-:Y:S02]  /*08f0*/  UISETP.NE.AND UP1, UPT, UR5, URZ, UPT ;  /* 0x000000ff0500728c */ /* 0x000fe4000bf25270 */
[----:B------:R-:W-:Y:S09]  /*0900*/  BRA.U !UP0, `(.L_x_39) ;  /* 0x00000005080c7547 */ /* 0x000ff2000b800000 */
[----:B------:R-:W1:Y:S01]  /*0910*/  LDCU.128 UR8, c[0x0][0x380] ;  /* 0x00007000ff0877ac */ /* 0x000e620008000c00 */
[----:B0--3--:R-:W-:Y:S02]  /*0920*/  HFMA2 R5, -RZ, RZ, 0, 0 ;  /* 0x00000000ff057431 */ /* 0x009fe400000001ff */
[----:B------:R-:W-:Y:S01]  /*0930*/  IMAD.MOV.U32 R4, RZ, RZ, 0x10 ;  /* 0x00000010ff047424 */ /* 0x000fe200078e00ff */
[----:B------:R-:W-:Y:S01]  /*0940*/  CS2R R12, SRZ ;  /* 0x00000000000c7805 */ /* 0x000fe2000001ff00 */
[----:B------:R-:W-:-:S04]  /*0950*/  ULOP3.LUT UR6, UR20, 0x7ffffff8, URZ, 0xc0, !UPT ;  /* 0x7ffffff814067892 */ /* 0x000fc8000f8ec0ff */
[----:B------:R-:W-:Y:S02]  /*0960*/  UIADD3 UR7, UPT, UPT, -UR6, URZ, URZ ;  /* 0x000000ff06077290 */ /* 0x000fe4000fffe1ff */
[----:B------:R-:W-:Y:S02]  /*0970*/  IMAD.U32 R0, RZ, RZ, UR6 ;  /* 0x00000006ff007e24 */ /* 0x000fe4000f8e00ff */
[----:B------:R-:W-:-:S03]  /*0980*/  IMAD.WIDE.U32 R4, R2, 0x4, R4 ;  /* 0x0000000402047825 */ /* 0x000fc600078e0004 */
[C---:B-1----:R-:W-:Y:S02]  /*0990*/  IADD3 R8, P0, PT, R4.reuse, UR8, RZ ;  /* 0x0000000804087c10 */ /* 0x042fe4000ff1e0ff */
[----:B------:R-:W-:Y:S02]  /*09a0*/  IADD3 R10, P1, PT, R4, UR10, RZ ;  /* 0x0000000a040a7c10 */ /* 0x000fe4000ff3e0ff */
[C---:B------:R-:W-:Y:S02]  /*09b0*/  IADD3.X R9, PT, PT, R5.reuse, UR9, RZ, P0, !PT ;  /* 0x0000000905097c10 */ /* 0x040fe400087fe4ff */
[----:B------:R-:W-:-:S09]  /*09c0*/  IADD3.X R11, PT, PT, R5, UR11, RZ, P1, !PT ;  /* 0x0000000b050b7c10 */ /* 0x000fd20008ffe4ff */
.L_x_40:
[----:B------:R-:W2:Y:S04]  /*09d0*/  LDG.E.CONSTANT R30, desc[UR16][R8.64+-0x10] ;  /* 0xfffff010081e7981 */ /* 0x000ea8000c1e9900 */
[----:B------:R-:W3:Y:S04]  /*09e0*/  LDG.E.CONSTANT R31, desc[UR16][R10.64+-0x10] ;  /* 0xfffff0100a1f7981 */ /* 0x000ee8000c1e9900 */
[----:B------:R-:W4:Y:S04]  /*09f0*/  LDG.E.CONSTANT R29, desc[UR16][R8.64+-0xc] ;  /* 0xfffff410081d7981 */ /* 0x000f28000c1e9900 */
[----:B------:R-:W5:Y:S04]  /*0a00*/  LDG.E.CONSTANT R28, desc[UR16][R10.64+-0xc] ;  /* 0xfffff4100a1c7981 */ /* 0x000f68000c1e9900 */
[----:B------:R-:W4:Y:S04]  /*0a10*/  LDG.E.CONSTANT R21, desc[UR16][R8.64+-0x8] ;  /* 0xfffff81008157981 */ /* 0x000f28000c1e9900 */
        /* <DEDUP_REMOVED lines=9> */
[----:B------:R0:W4:Y:S04]  /*0ab0*/  LDG.E.CONSTANT R22, desc[UR16][R8.64+0xc] ;  /* 0x00000c1008167981 */ /* 0x000128000c1e9900 */
[----:B------:R1:W4:Y:S01]  /*0ac0*/  LDG.E.CONSTANT R6, desc[UR16][R10.64+0xc] ;  /* 0x00000c100a067981 */ /* 0x000322000c1e9900 */
[----:B------:R-:W-:-:S04]  /*0ad0*/  UIADD3 UR7, UPT, UPT, UR7, 0x8, URZ ;  /* 0x0000000807077890 */ /* 0x000fc8000fffe0ff */
[----:B------:R-:W-:Y:S01]  /*0ae0*/  UISETP.NE.AND UP0, UPT, UR7, URZ, UPT ;  /* 0x000000ff0700728c */ /* 0x000fe2000bf05270 */
[----:B0-----:R-:W-:Y:S02]  /*0af0*/  IADD3 R8, P0, PT, R8, 0x20, RZ ;  /* 0x0000002008087810 */ /* 0x001fe40007f1e0ff */
[----:B-1----:R-:W-:-:S03]  /*0b00*/  IADD3 R10, P1, PT, R10, 0x20, RZ ;  /* 0x000000200a0a7810 */ /* 0x002fc60007f3e0ff */
[----:B------:R-:W-:Y:S01]  /*0b10*/  IMAD.X R9, RZ, RZ, R9, P0 ;  /* 0x000000ffff097224 */ /* 0x000fe200000e0609 */
[----:B------:R-:W-:Y:S01]  /*0b20*/  IADD3.X R11, PT, PT, RZ, R11, RZ, P1, !PT ;  /* 0x0000000bff0b7210 */ /* 0x000fe20000ffe4ff */
[----:B--2---:R-:W-:Y:S08]  /*0b30*/  F2F.F64.F32 R14, R30 ;  /* 0x0000001e000e7310 */ /* 0x004ff00000201800 */
[----:B---3--:R-:W0:Y:S08]  /*0b40*/  F2F.F64.F32 R18, R31 ;  /* 0x0000001f00127310 */ /* 0x008e300000201800 */
[----:B-----5:R-:W-:Y:S01]  /*0b50*/  F2F.F64.F32 R16, R28 ;  /* 0x0000001c00107310 */ /* 0x020fe20000201800 */
[----:B0-----:R-:W-:-:S07]  /*0b60*/  DADD R18, R14, -R18 ;  /* 0x000000000e127229 */ /* 0x001fce0000000812 */
[----:B----4-:R-:W-:Y:S01]  /*0b70*/  F2F.F64.F32 R26, R26 ;  /* 0x0000001a001a7310 */ /* 0x010fe20000201800 */
[----:B------:R-:W-:-:S07]  /*0b80*/  DFMA R12, R18, R18, R12 ;  /* 0x00000012120c722b */ /* 0x000fce000000000c */
[----:B------:R-:W0:Y:S08]  /*0b90*/  F2F.F64.F32 R14, R29 ;  /* 0x0000001d000e7310 */ /* 0x000e300000201800 */
[----:B------:R-:W-:Y:S01]  /*0ba0*/  F2F.F64.F32 R18, R21 ;  /* 0x0000001500127310 */ /* 0x000fe20000201800 */
[----:B0-----:R-:W-:-:S07]  /*0bb0*/  DADD R14, R14, -R16 ;  /* 0x000000000e0e7229 */ /* 0x001fce0000000810 */
[----:B------:R-:W0:Y:S01]  /*0bc0*/  F2F.F64.F32 R20, R20 ;  /* 0x0000001400147310 */ /* 0x000e220000201800 */
[----:B------:R-:W-:-:S07]  /*0bd0*/  DFMA R12, R14, R14, R12 ;  /* 0x0000000e0e0c722b */ /* 0x000fce000000000c */
[----:B------:R-:W1:Y:S01]  /*0be0*/  F2F.F64.F32 R16, R24 ;  /* 0x0000001800107310 */ /* 0x000e620000201800 */
[----:B0-----:R-:W-:-:S07]  /*0bf0*/  DADD R18, R18, -R20 ;  /* 0x0000000012127229 */ /* 0x001fce0000000814 */
[----:B------:R-:W-:Y:S01]  /*0c00*/  F2F.F64.F32 R14, R7 ;  /* 0x00000007000e7310 */ /* 0x000fe20000201800 */
[----:B-1----:R-:W-:-:S07]  /*0c10*/  DADD R16, R26, -R16 ;  /* 0x000000001a107229 */ /* 0x002fce0000000810 */
[----:B------:R-:W0:Y:S01]  /*0c20*/  F2F.F64.F32 R20, R25 ;  /* 0x0000001900147310 */ /* 0x000e220000201800 */
[----:B------:R-:W-:-:S07]  /*0c30*/  DFMA R12, R18, R18, R12 ;  /* 0x00000012120c722b */ /* 0x000fce000000000c */
[----:B------:R-:W-:Y:S01]  /*0c40*/  F2F.F64.F32 R24, R3 ;  /* 0x0000000300187310 */ /* 0x000fe20000201800 */
[----:B------:R-:W-:Y:S02]  /*0c50*/  DFMA R12, R16, R16, R12 ;  /* 0x00000010100c722b */ /* 0x000fe4000000000c */
[----:B0-----:R-:W-:-:S05]  /*0c60*/  DADD R20, R14, -R20 ;  /* 0x000000000e147229 */ /* 0x001fca0000000814 */
[----:B------:R-:W0:Y:S03]  /*0c70*/  F2F.F64.F32 R18, R5 ;  /* 0x0000000500127310 */ /* 0x000e260000201800 */
[----:B------:R-:W-:-:S05]  /*0c80*/  DFMA R12, R20, R20, R12 ;  /* 0x00000014140c722b */ /* 0x000fca000000000c */
[----:B------:R-:W-:Y:S01]  /*0c90*/  F2F.F64.F32 R28, R23 ;  /* 0x00000017001c7310 */ /* 0x000fe20000201800 */
[----:B0-----:R-:W-:-:S07]  /*0ca0*/  DADD R18, R24, -R18 ;  /* 0x0000000018127229 */ /* 0x001fce0000000812 */
[----:B------:R-:W0:Y:S01]  /*0cb0*/  F2F.F64.F32 R16, R4 ;  /* 0x0000000400107310 */ /* 0x000e220000201800 */
[----:B------:R-:W-:-:S07]  /*0cc0*/  DFMA R12, R18, R18, R12 ;  /* 0x00000012120c722b */ /* 0x000fce000000000c */
[----:B------:R-:W-:Y:S01]  /*0cd0*/  F2F.F64.F32 R14, R22 ;  /* 0x00000016000e7310 */ /* 0x000fe20000201800 */
[----:B0-----:R-:W-:-:S07]  /*0ce0*/  DADD R16, R28, -R16 ;  /* 0x000000001c107229 */ /* 0x001fce0000000810 */
[----:B------:R-:W0:Y:S01]  /*0cf0*/  F2F.F64.F32 R6, R6 ;  /* 0x0000000600067310 */ /* 0x000e220000201800 */
[----:B------:R-:W-:Y:S02]  /*0d00*/  DFMA R12, R16, R16, R12 ;  /* 0x00000010100c722b */ /* 0x000fe4000000000c */
[----:B0-----:R-:W-:-:S08]  /*0d10*/  DADD R14, R14, -R6 ;  /* 0x000000000e0e7229 */ /* 0x001fd00000000806 */
[----:B------:R-:W-:Y:S01]  /*0d20*/  DFMA R12, R14, R14, R12 ;  /* 0x0000000e0e0c722b */ /* 0x000fe2000000000c */
[----:B------:R-:W-:Y:S10]  /*0d30*/  BRA.U UP0, `(.L_x_40) ;  /* 0xfffffffd00247547 */ /* 0x000ff4000b83ffff */
.L_x_39:
[----:B------:R-:W-:Y:S05]  /*0d40*/  BRA.U !UP1, `(.L_x_38) ;  /* 0x00000005095c7547 */ /* 0x000fea000b800000 */
[----:B------:R-:W-:Y:S02]  /*0d50*/  UISETP.GE.U32.AND UP0, UPT, UR5, 0x4, UPT ;  /* 0x000000040500788c */ /* 0x000fe4000bf06070 */
[----:B------:R-:W-:-:S04]  /*0d60*/  ULOP3.LUT UR6, UR20, 0x3, URZ, 0xc0, !UPT ;  /* 0x0000000314067892 */ /* 0x000fc8000f8ec0ff */
[----:B------:R-:W-:-:S03]  /*0d70*/  UISETP.NE.AND UP1, UPT, UR6, URZ, UPT ;  /* 0x000000ff0600728c */ /* 0x000fc6000bf25270 */
[----:B------:R-:W-:Y:S08]  /*0d80*/  BRA.U !UP0, `(.L_x_41) ;  /* 0x00000001089c7547 */ /* 0x000ff0000b800000 */
[----:B0--3--:R-:W0:Y:S01]  /*0d90*/  LDC.64 R4, c[0x0][0x380] ;  /* 0x0000e000ff047b82 */ /* 0x009e220000000a00 */
[----:B------:R-:W1:Y:S01]  /*0da0*/  LDCU.128 UR8, c[0x0][0x380] ;  /* 0x00007000ff0877ac */ /* 0x000e620008000c00 */
[C---:B------:R-:W-:Y:S01]  /*0db0*/  IADD3 R8, P0, PT, R0.reuse, R2, RZ ;  /* 0x0000000200087210 */ /* 0x040fe20007f1e0ff */
[----:B------:R-:W-:-:S03]  /*0dc0*/  IMAD.IADD R3, R0, 0x1, R2 ;  /* 0x0000000100037824 */ /* 0x000fc600078e0202 */
[----:B------:R-:W-:Y:S01]  /*0dd0*/  SHF.L.U32 R20, R8, 0x2, RZ ;  /* 0x0000000208147819 */ /* 0x000fe200000006ff */
[----:B------:R-:W-:Y:S01]  /*0de0*/  IMAD.X R9, RZ, RZ, RZ, P0 ;  /* 0x000000ffff097224 */ /* 0x000fe200000e06ff */
[----:B------:R-:W2:Y:S02]  /*0df0*/  LDC.64 R6, c[0x0][0x388] ;  /* 0x0000e200ff067b82 */ /* 0x000ea40000000a00 */
[C---:B-1----:R-:W-:Y:S02]  /*0e00*/  IADD3 R18, P0, PT, R20.reuse, UR8, RZ ;  /* 0x0000000814127c10 */ /* 0x042fe4000ff1e0ff */
[----:B------:R-:W-:Y:S01]  /*0e10*/  IADD3 R20, P1, PT, R20, UR10, RZ ;  /* 0x0000000a14147c10 */ /* 0x000fe2000ff3e0ff */
[----:B0-----:R-:W-:-:S05]  /*0e20*/  IMAD.WIDE.U32 R4, R3, 0x4, R4 ;  /* 0x0000000403047825 */ /* 0x001fca00078e0004 */
[----:B------:R-:W3:Y:S01]  /*0e30*/  LDG.E.CONSTANT R22, desc[UR16][R4.64] ;  /* 0x0000001004167981 */ /* 0x000ee2000c1e9900 */
[----:B--2---:R-:W-:Y:S01]  /*0e40*/  IMAD.WIDE.U32 R6, R3, 0x4, R6 ;  /* 0x0000000403067825 */ /* 0x004fe200078e0006 */
[----:B------:R-:W-:-:S04]  /*0e50*/  SHF.L.U64.HI R3, R8, 0x2, R9 ;  /* 0x0000000208037819 */ /* 0x000fc80000010209 */
[----:B------:R-:W2:Y:S01]  /*0e60*/  LDG.E.CONSTANT R23, desc[UR16][R6.64] ;  /* 0x0000001006177981 */ /* 0x000ea2000c1e9900 */
[C---:B------:R-:W-:Y:S02]  /*0e70*/  IADD3.X R19, PT, PT, R3.reuse, UR9, RZ, P0, !PT ;  /* 0x0000000903137c10 */ /* 0x040fe400087fe4ff */
[----:B------:R-:W-:-:S03]  /*0e80*/  IADD3.X R21, PT, PT, R3, UR11, RZ, P1, !PT ;  /* 0x0000000b03157c10 */ /* 0x000fc60008ffe4ff */
[----:B------:R-:W4:Y:S04]  /*0e90*/  LDG.E.CONSTANT R24, desc[UR16][R18.64+0x4] ;  /* 0x0000041012187981 */ /* 0x000f28000c1e9900 */
[----:B------:R-:W5:Y:S04]  /*0ea0*/  LDG.E.CONSTANT R25, desc[UR16][R20.64+0x4] ;  /* 0x0000041014197981 */ /* 0x000f68000c1e9900 */
[----:B------:R-:W5:Y:S04]  /*0eb0*/  LDG.E.CONSTANT R26, desc[UR16][R18.64+0x8] ;  /* 0x00000810121a7981 */ /* 0x000f68000c1e9900 */
[----:B------:R-:W5:Y:S04]  /*0ec0*/  LDG.E.CONSTANT R27, desc[UR16][R20.64+0x8] ;  /* 0x00000810141b7981 */ /* 0x000f68000c1e9900 */
[----:B------:R-:W5:Y:S04]  /*0ed0*/  LDG.E.CONSTANT R28, desc[UR16][R18.64+0xc] ;  /* 0x00000c10121c7981 */ /* 0x000f68000c1e9900 */
[----:B------:R-:W5:Y:S01]  /*0ee0*/  LDG.E.CONSTANT R3, desc[UR16][R20.64+0xc] ;  /* 0x00000c1014037981 */ /* 0x000f62000c1e9900 */
[----:B------:R-:W-:Y:S01]  /*0ef0*/  VIADD R0, R0, 0x4 ;  /* 0x0000000400007836 */ /* 0x000fe20000000000 */
[----:B---3--:R-:W-:Y:S08]  /*0f00*/  F2F.F64.F32 R8, R22 ;  /* 0x0000001600087310 */ /* 0x008ff00000201800 */
[----:B--2---:R-:W0:Y:S08]  /*0f10*/  F2F.F64.F32 R16, R23 ;  /* 0x0000001700107310 */ /* 0x004e300000201800 */
        /* <DEDUP_REMOVED lines=14> */
.L_x_41:
[----:B------:R-:W-:Y:S05]  /*1000*/  BRA.U !UP1, `(.L_x_38) ;  /* 0x0000000109ac7547 */ /* 0x000fea000b800000 */
[----:B------:R-:W-:Y:S02]  /*1010*/  UISETP.NE.AND UP0, UPT, UR6, 0x1, UPT ;  /* 0x000000010600788c */ /* 0x000fe4000bf05270 */
[----:B------:R-:W-:-:S04]  /*1020*/  ULOP3.LUT UR5, UR20, 0x1, URZ, 0xc0, !UPT ;  /* 0x0000000114057892 */ /* 0x000fc8000f8ec0ff */
[----:B------:R-:W-:-:S03]  /*1030*/  UISETP.NE.U32.AND UP1, UPT, UR5, 0x1, UPT ;  /* 0x000000010500788c */ /* 0x000fc6000bf25070 */
[----:B------:R-:W-:Y:S08]  /*1040*/  BRA.U !UP0, `(.L_x_42) ;  /* 0x00000001086c7547 */ /* 0x000ff0000b800000 */
[----:B0--3--:R-:W0:Y:S01]  /*1050*/  LDC.64 R4, c[0x0][0x380] ;  /* 0x0000e000ff047b82 */ /* 0x009e220000000a00 */
[----:B------:R-:W1:Y:S01]  /*1060*/  LDCU.128 UR8, c[0x0][0x380] ;  /* 0x00007000ff0877ac */ /* 0x000e620008000c00 */
[C---:B------:R-:W-:Y:S01]  /*1070*/  IADD3 R3, P0, PT, R0.reuse, R2, RZ ;  /* 0x0000000200037210 */ /* 0x040fe20007f1e0ff */
[----:B------:R-:W-:-:S03]  /*1080*/  IMAD.IADD R9, R0, 0x1, R2 ;  /* 0x0000000100097824 */ /* 0x000fc600078e0202 */
[----:B------:R-:W-:Y:S01]  /*1090*/  IADD3.X R10, PT, PT, RZ, RZ, RZ, P0, !PT ;  /* 0x000000ffff0a7210 */ /* 0x000fe200007fe4ff */
[C---:B------:R-:W-:Y:S01]  /*10a0*/  IMAD.SHL.U32 R18, R3.reuse, 0x4, RZ ;  /* 0x0000000403127824 */ /* 0x040fe200078e00ff */
[----:B------:R-:W2:Y:S02]  /*10b0*/  LDC.64 R6, c[0x0][0x388] ;  /* 0x0000e200ff067b82 */ /* 0x000ea40000000a00 */
[----:B------:R-:W-:Y:S02]  /*10c0*/  SHF.L.U64.HI R10, R3, 0x2, R10 ;  /* 0x00000002030a7819 */ /* 0x000fe4000001020a */
[C---:B-1----:R-:W-:Y:S01]  /*10d0*/  IADD3 R14, P0, PT, R18.reuse, UR8, RZ ;  /* 0x00000008120e7c10 */ /* 0x042fe2000ff1e0ff */
[----:B0-----:R-:W-:Y:S01]  /*10e0*/  IMAD.WIDE.U32 R4, R9, 0x4, R4 ;  /* 0x0000000409047825 */ /* 0x001fe200078e0004 */
[----:B------:R-:W-:Y:S02]  /*10f0*/  IADD3 R18, P1, PT, R18, UR10, RZ ;  /* 0x0000000a12127c10 */ /* 0x000fe4000ff3e0ff */
[----:B------:R-:W-:-:S03]  /*1100*/  IADD3.X R15, PT, PT, R10, UR9, RZ, P0, !PT ;  /* 0x000000090a0f7c10 */ /* 0x000fc600087fe4ff */
[----:B------:R-:W3:Y:S01]  /*1110*/  LDG.E.CONSTANT R4, desc[UR16][R4.64] ;  /* 0x0000001004047981 */ /* 0x000ee2000c1e9900 */
[----:B--2---:R-:W-:Y:S01]  /*1120*/  IMAD.WIDE.U32 R8, R9, 0x4, R6 ;  /* 0x0000000409087825 */ /* 0x004fe200078e0006 */
[----:B------:R-:W-:Y:S02]  /*1130*/  IADD3.X R19, PT, PT, R10, UR11, RZ, P1, !PT ;  /* 0x0000000b0a137c10 */ /* 0x000fe40008ffe4ff */
[----:B------:R-:W2:Y:S04]  /*1140*/  LDG.E.CONSTANT R14, desc[UR16][R14.64+0x4] ;  /* 0x000004100e0e7981 */ /* 0x000ea8000c1e9900 */
[----:B------:R-:W4:Y:S04]  /*1150*/  LDG.E.CONSTANT R8, desc[UR16][R8.64] ;  /* 0x0000001008087981 */ /* 0x000f28000c1e9900 */
[----:B------:R-:W5:Y:S01]  /*1160*/  LDG.E.CONSTANT R18, desc[UR16][R18.64+0x4] ;  /* 0x0000041012127981 */ /* 0x000f62000c1e9900 */
[----:B------:R-:W-:Y:S01]  /*1170*/  VIADD R0, R0, 0x2 ;  /* 0x0000000200007836 */ /* 0x000fe20000000000 */
[----:B---3--:R-:W-:Y:S08]  /*1180*/  F2F.F64.F32 R6, R4 ;  /* 0x0000000400067310 */ /* 0x008ff00000201800 */
[----:B----4-:R-:W0:Y:S08]  /*1190*/  F2F.F64.F32 R10, R8 ;  /* 0x00000008000a7310 */ /* 0x010e300000201800 */
[----:B--2---:R-:W-:Y:S08]  /*11a0*/  F2F.F64.F32 R16, R14 ;  /* 0x0000000e00107310 */ /* 0x004ff00000201800 */
[----:B-----5:R-:W1:Y:S01]  /*11b0*/  F2F.F64.F32 R20, R18 ;  /* 0x0000001200147310 */ /* 0x020e620000201800 */
[----:B0-----:R-:W-:-:S08]  /*11c0*/  DADD R6, R6, -R10 ;  /* 0x0000000006067229 */ /* 0x001fd0000000080a */
[----:B------:R-:W-:Y:S02]  /*11d0*/  DFMA R12, R6, R6, R12 ;  /* 0x00000006060c722b */ /* 0x000fe4000000000c */
[----:B-1----:R-:W-:-:S08]  /*11e0*/  DADD R16, R16, -R20 ;  /* 0x0000000010107229 */ /* 0x002fd00000000814 */
[----:B------:R-:W-:-:S11]  /*11f0*/  DFMA R12, R16, R16, R12 ;  /* 0x00000010100c722b */ /* 0x000fd6000000000c */
.L_x_42:
[----:B------:R-:W-:Y:S05]  /*1200*/  BRA.U UP1, `(.L_x_38) ;  /* 0x00000001012c7547 */ /* 0x000fea000b800000 */
[----:B0--3--:R-:W0:Y:S01]  /*1210*/  LDC.64 R4, c[0x0][0x380] ;  /* 0x0000e000ff047b82 */ /* 0x009e220000000a00 */
[----:B------:R-:W-:-:S07]  /*1220*/  IADD3 R9, PT, PT, R0, R2, RZ ;  /* 0x0000000200097210 */ /* 0x000fce0007ffe0ff */
[----:B------:R-:W1:Y:S01]  /*1230*/  LDC.64 R6, c[0x0][0x388] ;  /* 0x0000e200ff067b82 */ /* 0x000e620000000a00 */
[----:B0-----:R-:W-:-:S06]  /*1240*/  IMAD.WIDE.U32 R2, R9, 0x4, R4 ;  /* 0x0000000409027825 */ /* 0x001fcc00078e0004 */
[----:B------:R-:W2:Y:S01]  /*1250*/  LDG.E.CONSTANT R2, desc[UR16][R2.64] ;  /* 0x0000001002027981 */ /* 0x000ea2000c1e9900 */
[----:B-1----:R-:W-:-:S06]  /*1260*/  IMAD.WIDE.U32 R6, R9, 0x4, R6 ;  /* 0x0000000409067825 */ /* 0x002fcc00078e0006 */
[----:B------:R-:W3:Y:S01]  /*1270*/  LDG.E.CONSTANT R6, desc[UR16][R6.64] ;  /* 0x0000001006067981 */ /* 0x000ee2000c1e9900 */
[----:B--2---:R-:W-:Y:S08]  /*1280*/  F2F.F64.F32 R4, R2 ;  /* 0x0000000200047310 */ /* 0x004ff00000201800 */
[----:B---3--:R-:W0:Y:S02]  /*1290*/  F2F.F64.F32 R8, R6 ;  /* 0x0000000600087310 */ /* 0x008e240000201800 */
[----:B0-----:R-:W-:-:S08]  /*12a0*/  DADD R4, R4, -R8 ;  /* 0x0000000004047229 */ /* 0x001fd00000000808 */
[----:B------:R-:W-:-:S11]  /*12b0*/  DFMA R12, R4, R4, R12 ;  /* 0x00000004040c722b */ /* 0x000fd6000000000c */
.L_x_38:
[----:B------:R-:W3:Y:S01]  /*12c0*/  I2F.F64 R18, UR20 ;  /* 0x0000001400127d12 */ /* 0x000ee20008201c00 */
[----:B-1--4-:R-:W-:Y:S01]  /*12d0*/  IMAD.MOV.U32 R2, RZ, RZ, 0x1 ;  /* 0x00000001ff027424 */ /* 0x012fe200078e00ff */
[----:B------:R-:W-:-:S06]  /*12e0*/  FSETP.GEU.AND P1, PT, |R13|, 6.5827683646048100446e-37, PT ;  /* 0x036000000d00780b */ /* 0x000fcc0003f2e200 */
[----:B---3--:R-:W0:Y:S02]  /*12f0*/  MUFU.RCP64H R3, R19 ;  /* 0x0000001300037308 */ /* 0x008e240000001800 */
        /* <DEDUP_REMOVED lines=14> */
[----:B------:R-:W-:Y:S01]  /*13e0*/  MOV R5, 0x1410 ;  /* 0x0000141000057802 */ /* 0x000fe20000000f00 */
[----:B------:R-:W-:-:S07]  /*13f0*/  IMAD.MOV.U32 R9, RZ, RZ, R19 ;  /* 0x000000ffff097224 */ /* 0x000fce00078e0013 */
[----:B------:R-:W-:Y:S05]  /*1400*/  CALL.REL.NOINC `($__internal_2_$__cuda_sm20_div_rn_f64_full) ;  /* 0x0000001c00c07944 */ /* 0x000fea0003c00000 */
.L_x_43:
[----:B------:R-:W0:Y:S01]  /*1410*/  MUFU.RSQ64H R21, R7 ;  /* 0x0000000700157308 */ /* 0x000e220000001c00 */
[----:B------:R-:W-:Y:S01]  /*1420*/  IADD3 R20, PT, PT, R7, -0x3500000, RZ ;  /* 0xfcb0000007147810 */ /* 0x000fe20007ffe0ff */
[----:B------:R-:W-:Y:S02]  /*1430*/  IMAD.MOV.U32 R4, RZ, RZ, 0x0 ;  /* 0x00000000ff047424 */ /* 0x000fe400078e00ff */
[----:B------:R-:W-:Y:S01]  /*1440*/  IMAD.MOV.U32 R5, RZ, RZ, 0x3fd80000 ;  /* 0x3fd80000ff057424 */ /* 0x000fe200078e00ff */
[----:B------:R-:W-:Y:S02]  /*1450*/  ISETP.GE.U32.AND P0, PT, R20, 0x7ca00000, PT ;  /* 0x7ca000001400780c */ /* 0x000fe40003f06070 */
        /* <DEDUP_REMOVED lines=16> */
[----:B------:R-:W-:Y:S01]  /*1560*/  MOV R6, 0x15a0 ;  /* 0x000015a000067802 */ /* 0x000fe20000000f00 */
[----:B------:R-:W-:Y:S02]  /*1570*/  IMAD.MOV.U32 R7, RZ, RZ, R2 ;  /* 0x000000ffff077224 */ /* 0x000fe400078e0002 */
[----:B------:R-:W-:-:S07]  /*1580*/  IMAD.MOV.U32 R8, RZ, RZ, R3 ;  /* 0x000000ffff087224 */ /* 0x000fce00078e0003 */
[----:B------:R-:W-:Y:S05]  /*1590*/  CALL.REL.NOINC `($__internal_3_$__cuda_sm20_dsqrt_rn_f64_mediumpath_v1) ;  /* 0x0000002000d47944 */ /* 0x000fea0003c00000 */
[----:B------:R-:W-:Y:S01]  /*15a0*/  MOV R4, R5 ;  /* 0x0000000500047202 */ /* 0x000fe20000000f00 */
[----:B------:R-:W-:-:S07]  /*15b0*/  IMAD.MOV.U32 R5, RZ, RZ, R11 ;  /* 0x000000ffff057224 */ /* 0x000fce00078e000b */
.L_x_44:
[----:B------:R-:W0:Y:S01]  /*15c0*/  LDCU.128 UR8, c[0x0][0x380] ;  /* 0x00007000ff0877ac */ /* 0x000e220008000c00 */
[----:B------:R-:W1:Y:S01]  /*15d0*/  LDCU UR5, c[0x0][0x39c] ;  /* 0x00007380ff0577ac */ /* 0x000e620008000800 */
[----:B------:R-:W2:Y:S01]  /*15e0*/  LDCU.64 UR12, c[0x0][0x3a8] ;  /* 0x00007500ff0c77ac */ /* 0x000ea20008000a00 */
[----:B------:R-:W3:Y:S01]  /*15f0*/  LDCU.64 UR14, c[0x0][0x3a0] ;  /* 0x00007400ff0e77ac */ /* 0x000ee20008000a00 */
[----:B0-----:R-:W-:-:S06]  /*1600*/  UIMAD.WIDE UR6, UR18, 0x4, UR10 ;  /* 0x00000004120678a5 */ /* 0x001fcc000f8e020a */
[----:B------:R-:W-:Y:S01]  /*1610*/  IMAD.U32 R6, RZ, RZ, UR6 ;  /* 0x00000006ff067e24 */ /* 0x000fe2000f8e00ff */
[----:B------:R-:W-:Y:S01]  /*1620*/  MOV R7, UR7 ;  /* 0x0000000700077c02 */ /* 0x000fe20008000f00 */
[----:B------:R-:W-:Y:S01]  /*1630*/  UIMAD.WIDE UR6, UR18, 0x4, UR8 ;  /* 0x00000004120678a5 */ /* 0x000fe2000f8e0208 */
[----:B------:R-:W0:Y:S04]  /*1640*/  LDCU.128 UR8, c[0x0][0x3b0] ;  /* 0x00007600ff0877ac */ /* 0x000e280008000c00 */
[----:B------:R-:W3:Y:S01]  /*1650*/  LDG.E.CONSTANT R7, desc[UR16][R6.64+-0x4] ;  /* 0xfffffc1006077981 */ /* 0x000ee2000c1e9900 */
[----:B------:R-:W-:Y:S02]  /*1660*/  IMAD.U32 R2, RZ, RZ, UR6 ;  /* 0x00000006ff027e24 */ /* 0x000fe4000f8e00ff */
[----:B------:R-:W-:-:S05]  /*1670*/  IMAD.U32 R3, RZ, RZ, UR7 ;  /* 0x00000007ff037e24 */ /* 0x000fca000f8e00ff */
[----:B------:R4:W5:Y:S01]  /*1680*/  LDG.E.CONSTANT R11, desc[UR16][R2.64+-0x4] ;  /* 0xfffffc10020b7981 */ /* 0x000962000c1e9900 */
[----:B------:R-:W3:Y:S01]  /*1690*/  F2F.F32.F64 R4, R4 ;  /* 0x0000000400047310 */ /* 0x000ee20000301000 */
[----:B-1----:R-:W-:Y:S02]  /*16a0*/  UISETP.GE.AND UP0, UPT, UR18, UR5, UPT ;  /* 0x000000051200728c */ /* 0x002fe4000bf06270 */
[----:B0-----:R-:W-:-:S04]  /*16b0*/  UIMAD.WIDE UR6, UR18, 0x4, UR8 ;  /* 0x00000004120678a5 */ /* 0x001fc8000f8e0208 */
[----:B------:R-:W-:Y:S01]  /*16c0*/  PLOP3.LUT P0, PT, PT, PT, UP0, 0x80, 0x8 ;  /* 0x000000000008781c */ /* 0x000fe20003f0f008 */
[----:B--2---:R-:W-:Y:S02]  /*16d0*/  UIMAD.WIDE UR8, UR18, 0x4, UR12 ;  /* 0x00000004120878a5 */ /* 0x004fe4000f8e020c */
[----:B------:R-:W-:Y:S01]  /*16e0*/  UIMAD.WIDE UR10, UR18, 0x4, UR10 ;  /* 0x00000004120a78a5 */ /* 0x000fe2000f8e020a */
[----:B----4-:R-:W-:Y:S01]  /*16f0*/  MOV R2, UR6 ;  /* 0x0000000600027c02 */ /* 0x010fe20008000f00 */
[----:B------:R-:W-:Y:S02]  /*1700*/  IMAD.U32 R3, RZ, RZ, UR7 ;  /* 0x00000007ff037e24 */ /* 0x000fe4000f8e00ff */
[----:B------:R-:W-:Y:S02]  /*1710*/  IMAD.U32 R6, RZ, RZ, UR8 ;  /* 0x00000008ff067e24 */ /* 0x000fe4000f8e00ff */
[----:B------:R-:W-:Y:S02]  /*1720*/  IMAD.U32 R8, RZ, RZ, UR10 ;  /* 0x0000000aff087e24 */ /* 0x000fe4000f8e00ff */
[----:B------:R-:W-:-:S02]  /*1730*/  IMAD.U32 R9, RZ, RZ, UR11 ;  /* 0x0000000bff097e24 */ /* 0x000fc4000f8e00ff */
[C-C-:B---3--:R-:W-:Y:S01]  /*1740*/  FFMA R15, R4.reuse, UR14, R7.reuse ;  /* 0x0000000e040f7c23 */ /* 0x148fe20008000007 */
[----:B------:R-:W-:Y:S01]  /*1750*/  FFMA R17, -R4, UR15, R7 ;  /* 0x0000000f04117c23 */ /* 0x000fe20008000107 */
[----:B------:R-:W-:Y:S01]  /*1760*/  MOV R7, UR9 ;  /* 0x0000000900077c02 */ /* 0x000fe20008000f00 */
[----:B-----5:R0:W-:Y:S04]  /*1770*/  STG.E desc[UR16][R2.64+-0x4], R11 ;  /* 0xfffffc0b02007986 */ /* 0x0201e8000c101910 */
[----:B------:R0:W-:Y:S04]  /*1780*/  STG.E desc[UR16][R6.64+-0x4], R15 ;  /* 0xfffffc0f06007986 */ /* 0x0001e8000c101910 */
[----:B------:R0:W-:Y:S01]  /*1790*/  STG.E desc[UR16][R8.64+-0x4], R17 ;  /* 0xfffffc1108007986 */ /* 0x0001e2000c101910 */
[----:B------:R-:W-:Y:S05]  /*17a0*/  @P0 EXIT ;  /* 0x000000000000094d */ /* 0x000fea0003800000 */
[----:B------:R-:W-:-:S04]  /*17b0*/  UIADD3 UR5, UPT, UPT, -UR18, UR5, URZ ;  /* 0x0000000512057290 */ /* 0x000fc8000fffe1ff */
[----:B------:R-:W-:-:S09]  /*17c0*/  ULOP3.LUT UP0, UR5, UR5, 0x3, URZ, 0xc0, !UPT ;  /* 0x0000000305057892 */ /* 0x000fd2000f80c0ff */
[----:B------:R-:W-:Y:S05]  /*17d0*/  BRA.U !UP0, `(.L_x_45) ;  /* 0x0000000508907547 */ /* 0x000fea000b800000 */
[----:B------:R-:W1:Y:S01]  /*17e0*/  LDCU UR6, c[0x0][0x390] ;  /* 0x00007200ff0677ac */ /* 0x000e620008000800 */
[----:B------:R-:W2:Y:S01]  /*17f0*/  LDCU.64 UR28, c[0x0][0x3a8] ;  /* 0x00007500ff1c77ac */ /* 0x000ea20008000a00 */
[----:B------:R-:W3:Y:S01]  /*1800*/  LDCU.128 UR20, c[0x0][0x380] ;  /* 0x00007000ff1477ac */ /* 0x000ee20008000c00 */
[----:B------:R-:W4:Y:S01]  /*1810*/  LDCU.64 UR30, c[0x0][0x3a0] ;  /* 0x00007400ff1e77ac */ /* 0x000f220008000a00 */
[----:B------:R-:W0:Y:S01]  /*1820*/  LDCU.128 UR12, c[0x0][0x3b0] ;  /* 0x00007600ff0c77ac */ /* 0x000e220008000c00 */
[----:B------:R-:W-:Y:S02]  /*1830*/  UIADD3 UR5, UPT, UPT, -UR5, URZ, URZ ;  /* 0x000000ff05057290 */ /* 0x000fe4000fffe1ff */
[----:B-1----:R-:W-:-:S12]  /*1840*/  UIMAD.WIDE UR6, UR6, 0x4, URZ ;  /* 0x00000004060678a5 */ /* 0x002fd8000f8e02ff */
.L_x_48:
[----:B---3--:R-:W-:Y:S02]  /*1850*/  UIMAD.WIDE UR10, UR18, 0x4, UR20 ;  /* 0x00000004120a78a5 */ /* 0x008fe4000f8e0214 */
[----:B------:R-:W-:Y:S02]  /*1860*/  UIMAD.WIDE UR8, UR18, 0x4, UR22 ;  /* 0x00000004120878a5 */ /* 0x000fe4000f8e0216 */
[----:B------:R-:W-:Y:S02]  /*1870*/  UIADD3 UR25, UP0, UPT, -UR6, UR10, URZ ;  /* 0x0000000a06197290 */ /* 0x000fe4000ff1e1ff */
[----:B------:R-:W-:Y:S01]  /*1880*/  UIADD3 UR19, UP1, UPT, -UR6, UR8, URZ ;  /* 0x0000000806137290 */ /* 0x000fe2000ff3e1ff */
[----:B01----:R-:W-:Y:S01]  /*1890*/  MOV R2, UR10 ;  /* 0x0000000a00027c02 */ /* 0x003fe20008000f00 */
[----:B------:R-:W-:Y:S02]  /*18a0*/  UIADD3.X UR26, UPT, UPT, ~UR7, UR11, URZ, UP0, !UPT ;  /* 0x0000000b071a7290 */ /* 0x000fe400087fe5ff */
[----:B------:R-:W-:Y:S01]  /*18b0*/  IMAD.U32 R3, RZ, RZ, UR11 ;  /* 0x0000000bff037e24 */ /* 0x000fe2000f8e00ff */
[----:B------:R-:W-:Y:S01]  /*18c0*/  UIADD3.X UR24, UPT, UPT, ~UR7, UR9, URZ, UP1, !UPT ;  /* 0x0000000907187290 */ /* 0x000fe20008ffe5ff */
[----:B------:R-:W-:Y:S01]  /*18d0*/  IMAD.U32 R14, RZ, RZ, UR25 ;  /* 0x00000019ff0e7e24 */ /* 0x000fe2000f8e00ff */
[----:B------:R-:W-:Y:S01]  /*18e0*/  MOV R16, UR19 ;  /* 0x0000001300107c02 */ /* 0x000fe20008000f00 */
[----:B------:R-:W-:Y:S01]  /*18f0*/  IMAD.U32 R15, RZ, RZ, UR26 ;  /* 0x0000001aff0f7e24 */ /* 0x000fe2000f8e00ff */
[----:B------:R-:W-:-:S02]  /*1900*/  MOV R24, UR8 ;  /* 0x0000000800187c02 */ /* 0x000fc40008000f00 */
[----:B------:R-:W-:Y:S01]  /*1910*/  IMAD.U32 R17, RZ, RZ, UR24 ;  /* 0x00000018ff117e24 */ /* 0x000fe2000f8e00ff */
[----:B------:R-:W3:Y:S01]  /*1920*/  LDG.E.CONSTANT R2, desc[UR16][R2.64] ;  /* 0x0000001002027981 */ /* 0x000ee2000c1e9900 */
[----:B------:R-:W-:-:S03]  /*1930*/  IMAD.U32 R25, RZ, RZ, UR9 ;  /* 0x00000009ff197e24 */ /* 0x000fc6000f8e00ff */
[----:B------:R-:W5:Y:S04]  /*1940*/  LDG.E.CONSTANT R14, desc[UR16][R14.64] ;  /* 0x000000100e0e7981 */ /* 0x000f68000c1e9900 */
[----:B------:R-:W4:Y:S04]  /*1950*/  LDG.E.CONSTANT R16, desc[UR16][R16.64] ;  /* 0x0000001010107981 */ /* 0x000f28000c1e9900 */
[----:B------:R-:W4:Y:S01]  /*1960*/  LDG.E.CONSTANT R0, desc[UR16][R24.64] ;  /* 0x0000001018007981 */ /* 0x000f22000c1e9900 */
[----:B------:R-:W0:Y:S01]  /*1970*/  MUFU.RCP64H R21, R19 ;  /* 0x0000001300157308 */ /* 0x000e220000001800 */
[----:B------:R-:W-:Y:S01]  /*1980*/  IMAD.MOV.U32 R20, RZ, RZ, 0x1 ;  /* 0x00000001ff147424 */ /* 0x000fe200078e00ff */
[----:B------:R-:W-:-:S02]  /*1990*/  UIMAD.WIDE UR8, UR18, 0x4, UR14 ;  /* 0x00000004120878a5 */ /* 0x000fc4000f8e020e */
[----:B--2---:R-:W-:Y:S02]  /*19a0*/  UIMAD.WIDE UR10, UR18, 0x4, UR28 ;  /* 0x00000004120a78a5 */ /* 0x004fe4000f8e021c */
[----:B------:R-:W-:Y:S01]  /*19b0*/  UIMAD.WIDE UR24, UR18, 0x4, UR12 ;  /* 0x00000004121878a5 */ /* 0x000fe2000f8e020c */
[----:B0-----:R-:W-:-:S08]  /*19c0*/  DFMA R22, -R18, R20, 1 ;  /* 0x3ff000001216742b */ /* 0x001fd00000000114 */
[----:B------:R-:W-:-:S08]  /*19d0*/  DFMA R22, R22, R22, R22 ;  /* 0x000000161616722b */ /* 0x000fd00000000016 */
[----:B------:R-:W-:Y:S01]  /*19e0*/  DFMA R22, R20, R22, R20 ;  /* 0x000000161416722b */ /* 0x000fe20000000014 */
[----:B---3--:R-:W-:Y:S08]  /*19f0*/  F2F.F64.F32 R4, R2 ;  /* 0x0000000200047310 */ /* 0x008ff00000201800 */
[----:B-----5:R-:W-:Y:S08]  /*1a00*/  F2F.F64.F32 R6, R14 ;  /* 0x0000000e00067310 */ /* 0x020ff00000201800 */
[----:B----4-:R-:W0:Y:S08]  /*1a10*/  F2F.F64.F32 R8, R16 ;  /* 0x0000001000087310 */ /* 0x010e300000201800 */
[----:B------:R-:W1:Y:S01]  /*1a20*/  F2F.F64.F32 R10, R0 ;  /* 0x00000000000a7310 */ /* 0x000e620000201800 */
[----:B0-----:R-:W-:-:S02]  /*1a30*/  DADD R6, R6, -R8 ;  /* 0x0000000006067229 */ /* 0x001fc40000000808 */
[----:B------:R-:W-:Y:S02]  /*1a40*/  DFMA R8, -R18, R22, 1 ;  /* 0x3ff000001208742b */ /* 0x000fe40000000116 */
[----:B-1----:R-:W-:-:S04]  /*1a50*/  DADD R4, R4, -R10 ;  /* 0x0000000004047229 */ /* 0x002fc8000000080a */
[----:B------:R-:W-:Y:S02]  /*1a60*/  DMUL R6, R6, R6 ;  /* 0x0000000606067228 */ /* 0x000fe40000000000 */
[----:B------:R-:W-:-:S06]  /*1a70*/  DFMA R8, R22, R8, R22 ;  /* 0x000000081608722b */ /* 0x000fcc0000000016 */
[----:B------:R-:W-:-:S08]  /*1a80*/  DFMA R6, R4, R4, -R6 ;  /* 0x000000040406722b */ /* 0x000fd00000000806 */
[----:B------:R-:W-:-:S08]  /*1a90*/  DADD R12, R6, R12 ;  /* 0x00000000060c7229 */ /* 0x000fd0000000000c */
[----:B------:R-:W-:Y:S02]  /*1aa0*/  DMUL R6, R8, R12 ;  /* 0x0000000c08067228 */ /* 0x000fe40000000000 */
[----:B------:R-:W-:-:S06]  /*1ab0*/  FSETP.GEU.AND P1, PT, |R13|, 6.5827683646048100446e-37, PT ;  /* 0x036000000d00780b */ /* 0x000fcc0003f2e200 */
[----:B------:R-:W-:-:S08]  /*1ac0*/  DFMA R4, -R18, R6, R12 ;  /* 0x000000061204722b */ /* 0x000fd0000000010c */
[----:B------:R-:W-:-:S10]  /*1ad0*/  DFMA R6, R8, R4, R6 ;  /* 0x000000040806722b */ /* 0x000fd40000000006 */
        /* <DEDUP_REMOVED lines=8> */
[----:B------:R-:W-:Y:S05]  /*1b60*/  CALL.REL.NOINC `($__internal_2_$__cuda_sm20_div_rn_f64_full) ;  /* 0x0000001400e87944 */ /* 0x000fea0003c00000 */
.L_x_46:
        /* <DEDUP_REMOVED lines=11> */
[----:B------:R-:W-:Y:S02]  /*1c20*/  VIADD R9, R11, 0xfff00000 ;  /* 0xfff000000b097836 */ /* 0x000fe40000000000 */
[----:B------:R-:W-:-:S04]  /*1c30*/  IMAD.MOV.U32 R8, RZ, RZ, R10 ;  /* 0x000000ffff087224 */ /* 0x000fc800078e000a */
        /* <DEDUP_REMOVED lines=9> */
[----:B------:R-:W-:Y:S01]  /*1cd0*/  MOV R6, 0x1d00 ;  /* 0x00001d0000067802 */ /* 0x000fe20000000f00 */
[----:B------:R-:W-:-:S07]  /*1ce0*/  IMAD.MOV.U32 R7, RZ, RZ, R14 ;  /* 0x000000ffff077224 */ /* 0x000fce00078e000e */
[----:B------:R-:W-:Y:S05]  /*1cf0*/  CALL.REL.NOINC `($__internal_3_$__cuda_sm20_dsqrt_rn_f64_mediumpath_v1) ;  /* 0x0000001800fc7944 */ /* 0x000fea0003c00000 */
[----:B------:R-:W-:Y:S02]  /*1d00*/  IMAD.MOV.U32 R4, RZ, RZ, R5 ;  /* 0x000000ffff047224 */ /* 0x000fe400078e0005 */
[----:B------:R-:W-:-:S07]  /*1d10*/  IMAD.MOV.U32 R5, RZ, RZ, R11 ;  /* 0x000000ffff057224 */ /* 0x000fce00078e000b */
.L_x_47:
[----:B------:R-:W0:Y:S01]  /*1d20*/  F2F.F32.F64 R5, R4 ;  /* 0x0000000400057310 */ /* 0x000e220000301000 */
[----:B------:R-:W-:Y:S01]  /*1d30*/  MOV R6, UR24 ;  /* 0x0000001800067c02 */ /* 0x000fe20008000f00 */
[----:B------:R-:W-:Y:S01]  /*1d40*/  IMAD.U32 R7, RZ, RZ, UR25 ;  /* 0x00000019ff077e24 */ /* 0x000fe2000f8e00ff */
[----:B------:R-:W-:Y:S01]  /*1d50*/  MOV R9, UR11 ;  /* 0x0000000b00097c02 */ /* 0x000fe20008000f00 */
[----:B------:R-:W-:Y:S01]  /*1d60*/  IMAD.U32 R8, RZ, RZ, UR10 ;  /* 0x0000000aff087e24 */ /* 0x000fe2000f8e00ff */
[----:B------:R-:W-:Y:S01]  /*1d70*/  UIADD3 UR5, UPT, UPT, UR5, 0x1, URZ ;  /* 0x0000000105057890 */ /* 0x000fe2000fffe0ff */
[----:B------:R-:W-:Y:S01]  /*1d80*/  IMAD.U32 R10, RZ, RZ, UR8 ;  /* 0x00000008ff0a7e24 */ /* 0x000fe2000f8e00ff */
[----:B------:R1:W-:Y:S01]  /*1d90*/  STG.E desc[UR16][R6.64], R2 ;  /* 0x0000000206007986 */ /* 0x0003e2000c101910 */
[----:B------:R-:W-:Y:S01]  /*1da0*/  IMAD.U32 R11, RZ, RZ, UR9 ;  /* 0x00000009ff0b7e24 */ /* 0x000fe2000f8e00ff */
[----:B------:R-:W-:Y:S02]  /*1db0*/  UISETP.NE.AND UP0, UPT, UR5, URZ, UPT ;  /* 0x000000ff0500728c */ /* 0x000fe4000bf05270 */
[----:B------:R-:W-:Y:S01]  /*1dc0*/  UIADD3 UR18, UPT, UPT, UR18, 0x1, URZ ;  /* 0x0000000112127890 */ /* 0x000fe2000fffe0ff */
[C-C-:B0-----:R-:W-:Y:S01]  /*1dd0*/  FFMA R3, R5.reuse, UR30, R0.reuse ;  /* 0x0000001e05037c23 */ /* 0x141fe20008000000 */
[----:B------:R-:W-:-:S04]  /*1de0*/  FFMA R15, -R5, UR31, R0 ;  /* 0x0000001f050f7c23 */ /* 0x000fc80008000100 */
[----:B------:R1:W-:Y:S04]  /*1df0*/  STG.E desc[UR16][R8.64], R3 ;  /* 0x0000000308007986 */ /* 0x0003e8000c101910 */
[----:B------:R1:W-:Y:S01]  /*1e00*/  STG.E desc[UR16][R10.64], R15 ;  /* 0x0000000f0a007986 */ /* 0x0003e2000c101910 */
[----:B------:R-:W-:Y:S05]  /*1e10*/  BRA.U UP0, `(.L_x_48) ;  /* 0xfffffff9008c7547 */ /* 0x000fea000b83ffff */
.L_x_45:
[----:B------:R-:W2:Y:S01]  /*1e20*/  LDCU UR8, c[0x0][0x390] ;  /* 0x00007200ff0877ac */ /* 0x000ea20008000800 */
[----:B01----:R-:W0:Y:S01]  /*1e30*/  LDC.64 R2, c[0x0][0x398] ;  /* 0x0000e600ff027b82 */ /* 0x003e220000000a00 */
[----:B--2---:R-:W-:-:S06]  /*1e40*/  UIADD3 UR9, UPT, UPT, UR4, UR8, URZ ;  /* 0x0000000804097290 */ /* 0x004fcc000fffe0ff */
[----:B0-----:R-:W-:-:S04]  /*1e50*/  IADD3 R0, PT, PT, R2, UR9, -R3 ;  /* 0x0000000902007c10 */ /* 0x001fc8000fffe803 */
[----:B------:R-:W-:-:S13]  /*1e60*/  ISETP.GT.U32.AND P0, PT, R0, -0x4, PT ;  /* 0xfffffffc0000780c */ /* 0x000fda0003f04070 */
[----:B------:R-:W-:Y:S05]  /*1e70*/  @P0 EXIT ;  /* 0x000000000000094d */ /* 0x000fea0003800000 */
[----:B------:R-:W0:Y:S01]  /*1e80*/  LDCU.64 UR4, c[0x0][0x3b0] ;  /* 0x00007600ff0477ac */ /* 0x000e220008000a00 */
[----:B------:R-:W1:Y:S01]  /*1e90*/  LDCU.64 UR28, c[0x0][0x3a8] ;  /* 0x00007500ff1c77ac */ /* 0x000e620008000a00 */
[----:B------:R-:W2:Y:S01]  /*1ea0*/  LDCU UR19, c[0x0][0x39c] ;  /* 0x00007380ff1377ac */ /* 0x000ea20008000800 */
[----:B------:R-:W3:Y:S01]  /*1eb0*/  LDCU.64 UR26, c[0x0][0x3b8] ;  /* 0x00007700ff1a77ac */ /* 0x000ee20008000a00 */
[----:B------:R-:W4:Y:S01]  /*1ec0*/  LDCU.128 UR12, c[0x0][0x380] ;  /* 0x00007000ff0c77ac */ /* 0x000f220008000c00 */
[----:B0-----:R-:W-:Y:S01]  /*1ed0*/  UIADD3 UR4, UP0, UPT, UR4, 0x8, URZ ;  /* 0x0000000804047890 */ /* 0x001fe2000ff1e0ff */
[----:B------:R-:W0:Y:S03]  /*1ee0*/  LDCU.64 UR30, c[0x0][0x3a0] ;  /* 0x00007400ff1e77ac */ /* 0x000e260008000a00 */
[----:B------:R-:W-:Y:S02]  /*1ef0*/  UIADD3.X UR5, UPT, UPT, URZ, UR5, URZ, UP0, !UPT ;  /* 0x00000005ff057290 */ /* 0x000fe400087fe4ff */
[----:B-1234-:R-:W-:-:S12]  /*1f00*/  UIMAD.WIDE UR6, UR8, 0x4, URZ ;  /* 0x00000004080678a5 */ /* 0x01efd8000f8e02ff */
.L_x_57:
[----:B------:R-:W-:Y:S02]  /*1f10*/  UIMAD.WIDE UR20, UR18, 0x4, UR12 ;  /* 0x00000004121478a5 */ /* 0x000fe4000f8e020c */
[----:B------:R-:W-:Y:S02]  /*1f20*/  UIMAD.WIDE UR22, UR18, 0x4, UR14 ;  /* 0x00000004121678a5 */ /* 0x000fe4000f8e020e */
[----:B------:R-:W-:Y:S02]  /*1f30*/  UIADD3 UR8, UP0, UPT, -UR6, UR20, URZ ;  /* 0x0000001406087290 */ /* 0x000fe4000ff1e1ff */
[----:B------:R-:W-:Y:S01]  /*1f40*/  UIADD3 UR10, UP1, UPT, -UR6, UR22, URZ ;  /* 0x00000016060a7290 */ /* 0x000fe2000ff3e1ff */
[----:B-1----:R-:W-:Y:S01]  /*1f50*/  MOV R6, UR20 ;  /* 0x0000001400067c02 */ /* 0x002fe20008000f00 */
        /* <DEDUP_REMOVED lines=8> */
[----:B------:R-:W2:Y:S01]  /*1fe0*/  LDG.E.CONSTANT R0, desc[UR16][R6.64] ;  /* 0x0000001006007981 */ /* 0x000ea2000c1e9900 */
[----:B------:R-:W-:-:S03]  /*1ff0*/  IMAD.U32 R3, RZ, RZ, UR23 ;  /* 0x00000017ff037e24 */ /* 0x000fc6000f8e00ff */
[----:B------:R-:W3:Y:S04]  /*2000*/  LDG.E.CONSTANT R24, desc[UR16][R16.64] ;  /* 0x0000001010187981 */ /* 0x000ee8000c1e9900 */
[----:B------:R-:W4:Y:S04]  /*2010*/  LDG.E.CONSTANT R20, desc[UR16][R14.64] ;  /* 0x000000100e147981 */ /* 0x000f28000c1e9900 */
[----:B------:R-:W5:Y:S01]  /*2020*/  LDG.E.CONSTANT R2, desc[UR16][R2.64] ;  /* 0x0000001002027981 */ /* 0x000f62000c1e9900 */
[----:B------:R-:W1:Y:S01]  /*2030*/  MUFU.RCP64H R9, R19 ;  /* 0x0000001300097308 */ /* 0x000e620000001800 */
[----:B------:R-:W-:Y:S01]  /*2040*/  IMAD.MOV.U32 R8, RZ, RZ, 0x1 ;  /* 0x00000001ff087424 */ /* 0x000fe200078e00ff */
[----:B------:R-:W-:-:S02]  /*2050*/  UIMAD.WIDE UR8, UR18, 0x4, UR26 ;  /* 0x00000004120878a5 */ /* 0x000fc4000f8e021a */
[----:B------:R-:W-:Y:S02]  /*2060*/  UIMAD.WIDE UR10, UR18, 0x4, UR28 ;  /* 0x00000004120a78a5 */ /* 0x000fe4000f8e021c */
[----:B------:R-:W-:Y:S01]  /*2070*/  UIMAD.WIDE UR24, UR18, 0x4, UR4 ;  /* 0x00000004121878a5 */ /* 0x000fe2000f8e0204 */
[----:B-1----:R-:W-:-:S08]  /*2080*/  DFMA R22, -R18, R8, 1 ;  /* 0x3ff000001216742b */ /* 0x002fd00000000108 */
[----:B------:R-:W-:-:S08]  /*2090*/  DFMA R22, R22, R22, R22 ;  /* 0x000000161616722b */ /* 0x000fd00000000016 */
[----:B------:R-:W-:Y:S01]  /*20a0*/  DFMA R22, R8, R22, R8 ;  /* 0x000000160816722b */ /* 0x000fe20000000008 */
[----:B--2---:R-:W-:Y:S08]  /*20b0*/  F2F.F64.F32 R4, R0 ;  /* 0x0000000000047310 */ /* 0x004ff00000201800 */
[----:B---3--:R-:W-:Y:S08]  /*20c0*/  F2F.F64.F32 R10, R24 ;  /* 0x00000018000a7310 */ /* 0x008ff00000201800 */
[----:B----4-:R-:W1:Y:S08]  /*20d0*/  F2F.F64.F32 R20, R20 ;  /* 0x0000001400147310 */ /* 0x010e700000201800 */
[----:B-----5:R-:W2:Y:S01]  /*20e0*/  F2F.F64.F32 R6, R2 ;  /* 0x0000000200067310 */ /* 0x020ea20000201800 */
[----:B-1----:R-:W-:-:S02]  /*20f0*/  DADD R10, R10, -R20 ;  /* 0x000000000a0a7229 */ /* 0x002fc40000000814 */
[----:B--2---:R-:W-:-:S06]  /*2100*/  DADD R4, R4, -R6 ;  /* 0x0000000004047229 */ /* 0x004fcc0000000806 */
[----:B------:R-:W-:Y:S02]  /*2110*/  DMUL R10, R10, R10 ;  /* 0x0000000a0a0a7228 */ /* 0x000fe40000000000 */
[----:B------:R-:W-:-:S06]  /*2120*/  DFMA R6, -R18, R22, 1 ;  /* 0x3ff000001206742b */ /* 0x000fcc0000000116 */
[----:B------:R-:W-:Y:S02]  /*2130*/  DFMA R10, R4, R4, -R10 ;  /* 0x00000004040a722b */ /* 0x000fe4000000080a */
[----:B------:R-:W-:-:S06]  /*2140*/  DFMA R6, R22, R6, R22 ;  /* 0x000000061606722b */ /* 0x000fcc0000000016 */
        /* <DEDUP_REMOVED lines=13> */
[----:B0-----:R-:W-:Y:S05]  /*2220*/  CALL.REL.NOINC `($__internal_2_$__cuda_sm20_div_rn_f64_full) ;  /* 0x0000001000387944 */ /* 0x001fea0003c00000 */
[----:B------:R-:W-:Y:S02]  /*2230*/  IMAD.MOV.U32 R22, RZ, RZ, R6 ;  /* 0x000000ffff167224 */ /* 0x000fe400078e0006 */
[----:B------:R-:W-:-:S07]  /*2240*/  IMAD.MOV.U32 R23, RZ, RZ, R7 ;  /* 0x000000ffff177224 */ /* 0x000fce00078e0007 */
.L_x_49:
[----:B------:R-:W1:Y:S01]  /*2250*/  MUFU.RSQ64H R21, R23 ;  /* 0x0000001700157308 */ /* 0x000e620000001c00 */
[----:B------:R-:W-:Y:S01]  /*2260*/  IADD3 R20, PT, PT, R23, -0x3500000, RZ ;  /* 0xfcb0000017147810 */ /* 0x000fe20007ffe0ff */
[----:B------:R-:W-:Y:S02]  /*2270*/  IMAD.MOV.U32 R6, RZ, RZ, 0x0 ;  /* 0x00000000ff067424 */ /* 0x000fe400078e00ff */
[----:B------:R-:W-:Y:S01]  /*2280*/  IMAD.MOV.U32 R7, RZ, RZ, 0x3fd80000 ;  /* 0x3fd80000ff077424 */ /* 0x000fe200078e00ff */
[----:B------:R-:W-:Y:S02]  /*2290*/  ISETP.GE.U32.AND P0, PT, R20, 0x7ca00000, PT ;  /* 0x7ca000001400780c */ /* 0x000fe40003f06070 */
[----:B-1----:R-:W-:-:S08]  /*22a0*/  DMUL R4, R20, R20 ;  /* 0x0000001414047228 */ /* 0x002fd00000000000 */
        /* <DEDUP_REMOVED lines=16> */
[----:B------:R-:W-:-:S07]  /*23b0*/  IMAD.MOV.U32 R8, RZ, RZ, R25 ;  /* 0x000000ffff087224 */ /* 0x000fce00078e0019 */
[----:B0-----:R-:W-:Y:S05]  /*23c0*/  CALL.REL.NOINC `($__internal_3_$__cuda_sm20_dsqrt_rn_f64_mediumpath_v1) ;  /* 0x0000001400487944 */ /* 0x001fea0003c00000 */
[----:B------:R-:W-:-:S07]  /*23d0*/  IMAD.MOV.U32 R10, RZ, RZ, R5 ;  /* 0x000000ffff0a7224 */ /* 0x000fce00078e0005 */
.L_x_50:
[----:B------:R-:W2:Y:S01]  /*23e0*/  LDG.E.CONSTANT R26, desc[UR16][R16.64+0x4] ;  /* 0x00000410101a7981 */ /* 0x000ea2000c1e9900 */
[----:B------:R-:W-:-:S03]  /*23f0*/  MOV R4, UR20 ;  /* 0x0000001400047c02 */ /* 0x000fc60008000f00 */
[----:B------:R-:W3:Y:S01]  /*2400*/  LDG.E.CONSTANT R30, desc[UR16][R14.64+0x4] ;  /* 0x000004100e1e7981 */ /* 0x000ee2000c1e9900 */
[----:B------:R-:W-:Y:S01]  /*2410*/  IMAD.U32 R5, RZ, RZ, UR21 ;  /* 0x00000015ff057e24 */ /* 0x000fe2000f8e00ff */
[----:B------:R-:W-:Y:S01]  /*2420*/  MOV R29, UR23 ;  /* 0x00000017001d7c02 */ /* 0x000fe20008000f00 */
[----:B------:R-:W-:-:S03]  /*2430*/  IMAD.U32 R28, RZ, RZ, UR22 ;  /* 0x00000016ff1c7e24 */ /* 0x000fc6000f8e00ff */
[----:B------:R0:W4:Y:S04]  /*2440*/  LDG.E.CONSTANT R4, desc[UR16][R4.64+0x4] ;  /* 0x0000041004047981 */ /* 0x000128000c1e9900 */
[----:B------:R-:W5:Y:S01]  /*2450*/  LDG.E.CONSTANT R3, desc[UR16][R28.64+0x4] ;  /* 0x000004101c037981 */ /* 0x000f62000c1e9900 */
[----:B------:R-:W1:Y:S01]  /*2460*/  MUFU.RCP64H R7, R19 ;  /* 0x0000001300077308 */ /* 0x000e620000001800 */
[----:B------:R-:W-:-:S07]  /*2470*/  IMAD.MOV.U32 R6, RZ, RZ, 0x1 ;  /* 0x00000001ff067424 */ /* 0x000fce00078e00ff */
[----:B------:R-:W0:Y:S01]  /*2480*/  F2F.F32.F64 R11, R10 ;  /* 0x0000000a000b7310 */ /* 0x000e220000301000 */
[----:B-1----:R-:W-:Y:S01]  /*2490*/  DFMA R24, -R18, R6, 1 ;  /* 0x3ff000001218742b */ /* 0x002fe20000000106 */
[----:B0-----:R-:W-:-:S07]  /*24a0*/  FFMA R5, R11, UR30, R2 ;  /* 0x0000001e0b057c23 */ /* 0x001fce0008000002 */
[----:B------:R-:W-:-:S08]  /*24b0*/  DFMA R24, R24, R24, R24 ;  /* 0x000000181818722b */ /* 0x000fd00000000018 */
[----:B------:R-:W-:Y:S01]  /*24c0*/  DFMA R24, R6, R24, R6 ;  /* 0x000000180618722b */ /* 0x000fe20000000006 */
[----:B--2---:R-:W-:Y:S08]  /*24d0*/  F2F.F64.F32 R26, R26 ;  /* 0x0000001a001a7310 */ /* 0x004ff00000201800 */
[----:B---3--:R-:W0:Y:S08]  /*24e0*/  F2F.F64.F32 R8, R30 ;  /* 0x0000001e00087310 */ /* 0x008e300000201800 */
[----:B----4-:R-:W-:Y:S01]  /*24f0*/  F2F.F64.F32 R20, R4 ;  /* 0x0000000400147310 */ /* 0x010fe20000201800 */
[----:B0-----:R-:W-:-:S07]  /*2500*/  DADD R8, R26, -R8 ;  /* 0x000000001a087229 */ /* 0x001fce0000000808 */
[----:B-----5:R-:W0:Y:S01]  /*2510*/  F2F.F64.F32 R22, R3 ;  /* 0x0000000300167310 */ /* 0x020e220000201800 */
[----:B------:R-:W-:Y:S02]  /*2520*/  DMUL R8, R8, R8 ;  /* 0x0000000808087228 */ /* 0x000fe40000000000 */
[----:B0-----:R-:W-:Y:S02]  /*2530*/  DADD R20, R20, -R22 ;  /* 0x0000000014147229 */ /* 0x001fe40000000816 */
[----:B------:R-:W-:-:S06]  /*2540*/  DFMA R22, -R18, R24, 1 ;  /* 0x3ff000001216742b */ /* 0x000fcc0000000118 */
[----:B------:R-:W-:Y:S02]  /*2550*/  DFMA R8, R20, R20, -R8 ;  /* 0x000000141408722b */ /* 0x000fe40000000808 */
[----:B------:R-:W-:Y:S01]  /*2560*/  DFMA R22, R24, R22, R24 ;  /* 0x000000161816722b */ /* 0x000fe20000000018 */
[----:B------:R-:W-:Y:S01]  /*2570*/  MOV R20, UR8 ;  /* 0x0000000800147c02 */ /* 0x000fe20008000f00 */
[----:B------:R-:W-:Y:S01]  /*2580*/  FFMA R25, -R11, UR31, R2 ;  /* 0x0000001f0b197c23 */ /* 0x000fe20008000102 */
[----:B------:R-:W-:-:S03]  /*2590*/  IMAD.U32 R21, RZ, RZ, UR9 ;  /* 0x00000009ff157e24 */ /* 0x000fc6000f8e00ff */
[----:B------:R-:W-:-:S08]  /*25a0*/  DADD R12, R12, R8 ;  /* 0x000000000c0c7229 */ /* 0x000fd00000000008 */
[----:B------:R-:W-:Y:S02]  /*25b0*/  DMUL R6, R22, R12 ;  /* 0x0000000c16067228 */ /* 0x000fe40000000000 */
[----:B------:R-:W-:-:S06]  /*25c0*/  FSETP.GEU.AND P1, PT, |R13|, 6.5827683646048100446e-37, PT ;  /* 0x036000000d00780b */ /* 0x000fcc0003f2e200 */
[----:B------:R-:W-:-:S08]  /*25d0*/  DFMA R8, -R18, R6, R12 ;  /* 0x000000061208722b */ /* 0x000fd0000000010c */
[----:B------:R-:W-:Y:S01]  /*25e0*/  DFMA R22, R22, R8, R6 ;  /* 0x000000081616722b */ /* 0x000fe20000000006 */
[----:B------:R-:W-:Y:S01]  /*25f0*/  IMAD.U32 R6, RZ, RZ, UR24 ;  /* 0x00000018ff067e24 */ /* 0x000fe2000f8e00ff */
[----:B------:R-:W-:Y:S01]  /*2600*/  MOV R7, UR25 ;  /* 0x0000001900077c02 */ /* 0x000fe20008000f00 */
[----:B------:R-:W-:Y:S02]  /*2610*/  IMAD.U32 R8, RZ, RZ, UR10 ;  /* 0x0000000aff087e24 */ /* 0x000fe4000f8e00ff */
[----:B------:R-:W-:Y:S02]  /*2620*/  IMAD.U32 R9, RZ, RZ, UR11 ;  /* 0x0000000bff097e24 */ /* 0x000fe4000f8e00ff */
[----:B------:R0:W-:Y:S03]  /*2630*/  STG.E desc[UR16][R6.64+-0x8], R0 ;  /* 0xfffff80006007986 */ /* 0x0001e6000c101910 */
[----:B------:R-:W-:Y:S01]  /*2640*/  FFMA R2, RZ, R19, R23 ;  /* 0x00000013ff027223 */ /* 0x000fe20000000017 */
[----:B------:R0:W-:Y:S04]  /*2650*/  STG.E desc[UR16][R8.64], R5 ;  /* 0x0000000508007986 */ /* 0x0001e8000c101910 */
[----:B------:R-:W-:Y:S01]  /*2660*/  FSETP.GT.AND P0, PT, |R2|, 1.469367938527859385e-39, PT ;  /* 0x001000000200780b */ /* 0x000fe20003f04200 */
[----:B------:R0:W-:-:S12]  /*2670*/  STG.E desc[UR16][R20.64], R25 ;  /* 0x0000001914007986 */ /* 0x0001d8000c101910 */
[----:B0-----:R-:W-:Y:S05]  /*2680*/  @P0 BRA P1, `(.L_x_51) ;  /* 0x0000000000200947 */ /* 0x001fea0000800000 */
[----:B------:R-:W-:Y:S01]  /*2690*/  IMAD.MOV.U32 R20, RZ, RZ, R12 ;  /* 0x000000ffff147224 */ /* 0x000fe200078e000c */
[----:B------:R-:W-:Y:S01]  /*26a0*/  MOV R7, R13 ;  /* 0x0000000d00077202 */ /* 0x000fe20000000f00 */
[----:B------:R-:W-:Y:S01]  /*26b0*/  IMAD.MOV.U32 R6, RZ, RZ, R18 ;  /* 0x000000ffff067224 */ /* 0x000fe200078e0012 */
[----:B------:R-:W-:Y:S01]  /*26c0*/  MOV R5, 0x26f0 ;  /* 0x000026f000057802 */ /* 0x000fe20000000f00 */
[----:B------:R-:W-:-:S07]  /*26d0*/  IMAD.MOV.U32 R9, RZ, RZ, R19 ;  /* 0x000000ffff097224 */ /* 0x000fce00078e0013 */
[----:B------:R-:W-:Y:S05]  /*26e0*/  CALL.REL.NOINC `($__internal_2_$__cuda_sm20_div_rn_f64_full) ;  /* 0x0000000c00087944 */ /* 0x000fea0003c00000 */
[----:B------:R-:W-:Y:S01]  /*26f0*/  MOV R22, R6 ;  /* 0x0000000600167202 */ /* 0x000fe20000000f00 */
[----:B------:R-:W-:-:S07]  /*2700*/  IMAD.MOV.U32 R23, RZ, RZ, R7 ;  /* 0x000000ffff177224 */ /* 0x000fce00078e0007 */
.L_x_51:
        /* <DEDUP_REMOVED lines=24> */
[----:B------:R-:W-:-:S07]  /*2890*/  IMAD.MOV.U32 R10, RZ, RZ, R5 ;  /* 0x000000ffff0a7224 */ /* 0x000fce00078e0005 */
.L_x_52:
[----:B------:R-:W2:Y:S01]  /*28a0*/  LDG.E.CONSTANT R26, desc[UR16][R16.64+0x8] ;  /* 0x00000810101a7981 */ /* 0x000ea2000c1e9900 */
[----:B------:R-:W-:-:S03]  /*28b0*/  IMAD.U32 R28, RZ, RZ, UR20 ;  /* 0x00000014ff1c7e24 */ /* 0x000fc6000f8e00ff */
[----:B------:R-:W3:Y:S01]  /*28c0*/  LDG.E.CONSTANT R5, desc[UR16][R14.64+0x8] ;  /* 0x000008100e057981 */ /* 0x000ee2000c1e9900 */
[----:B------:R-:W-:Y:S01]  /*28d0*/  MOV R29, UR21 ;  /* 0x00000015001d7c02 */ /* 0x000fe20008000f00 */
[----:B------:R-:W-:Y:S02]  /*28e0*/  IMAD.U32 R30, RZ, RZ, UR22 ;  /* 0x00000016ff1e7e24 */ /* 0x000fe4000f8e00ff */
[----:B------:R-:W-:Y:S02]  /*28f0*/  IMAD.U32 R31, RZ, RZ, UR23 ;  /* 0x00000017ff1f7e24 */ /* 0x000fe4000f8e00ff */
[----:B------:R-:W4:Y:S04]  /*2900*/  LDG.E.CONSTANT R2, desc[UR16][R28.64+0x8] ;  /* 0x000008101c027981 */ /* 0x000f28000c1e9900 */
[----:B------:R-:W5:Y:S01]  /*2910*/  LDG.E.CONSTANT R0, desc[UR16][R30.64+0x8] ;  /* 0x000008101e007981 */ /* 0x000f62000c1e9900 */
[----:B------:R-:W0:Y:S01]  /*2920*/  MUFU.RCP64H R7, R19 ;  /* 0x0000001300077308 */ /* 0x000e220000001800 */
[----:B------:R-:W-:-:S07]  /*2930*/  MOV R6, 0x1 ;  /* 0x0000000100067802 */ /* 0x000fce0000000f00 */
[----:B------:R-:W1:Y:S01]  /*2940*/  F2F.F32.F64 R10, R10 ;  /* 0x0000000a000a7310 */ /* 0x000e620000301000 */
[----:B0-----:R-:W-:-:S08]  /*2950*/  DFMA R24, -R18, R6, 1 ;  /* 0x3ff000001218742b */ /* 0x001fd00000000106 */
[----:B------:R-:W-:-:S08]  /*2960*/  DFMA R24, R24, R24, R24 ;  /* 0x000000181818722b */ /* 0x000fd00000000018 */
[----:B------:R-:W-:Y:S01]  /*2970*/  DFMA R24, R6, R24, R6 ;  /* 0x000000180618722b */ /* 0x000fe20000000006 */
[----:B--2---:R-:W-:Y:S08]  /*2980*/  F2F.F64.F32 R26, R26 ;  /* 0x0000001a001a7310 */ /* 0x004ff00000201800 */
[----:B---3--:R1:W0:Y:S08]  /*2990*/  F2F.F64.F32 R8, R5 ;  /* 0x0000000500087310 */ /* 0x0082300000201800 */
[----:B----4-:R-:W-:Y:S01]  /*29a0*/  F2F.F64.F32 R20, R2 ;  /* 0x0000000200147310 */ /* 0x010fe20000201800 */
[C-C-:B-1----:R-:W-:Y:S01]  /*29b0*/  FFMA R5, R10.reuse, UR30, R3.reuse ;  /* 0x0000001e0a057c23 */ /* 0x142fe20008000003 */
[----:B------:R-:W-:Y:S01]  /*29c0*/  FFMA R3, -R10, UR31, R3 ;  /* 0x0000001f0a037c23 */ /* 0x000fe20008000103 */
[----:B0-----:R-:W-:-:S05]  /*29d0*/  DADD R8, R26, -R8 ;  /* 0x000000001a087229 */ /* 0x001fca0000000808 */
[----:B-----5:R-:W0:Y:S03]  /*29e0*/  F2F.F64.F32 R22, R0 ;  /* 0x0000000000167310 */ /* 0x020e260000201800 */
[----:B------:R-:W-:Y:S02]  /*29f0*/  DMUL R8, R8, R8 ;  /* 0x0000000808087228 */ /* 0x000fe40000000000 */
[----:B0-----:R-:W-:Y:S02]  /*2a00*/  DADD R20, R20, -R22 ;  /* 0x0000000014147229 */ /* 0x001fe40000000816 */
[----:B------:R-:W-:-:S06]  /*2a10*/  DFMA R22, -R18, R24, 1 ;  /* 0x3ff000001216742b */ /* 0x000fcc0000000118 */
[----:B------:R-:W-:Y:S02]  /*2a20*/  DFMA R8, R20, R20, -R8 ;  /* 0x000000141408722b */ /* 0x000fe40000000808 */
[----:B------:R-:W-:Y:S01]  /*2a30*/  DFMA R22, R24, R22, R24 ;  /* 0x000000161816722b */ /* 0x000fe20000000018 */
[----:B------:R-:W-:Y:S01]  /*2a40*/  IMAD.U32 R20, RZ, RZ, UR8 ;  /* 0x00000008ff147e24 */ /* 0x000fe2000f8e00ff */
[----:B------:R-:W-:-:S04]  /*2a50*/  MOV R21, UR9 ;  /* 0x0000000900157c02 */ /* 0x000fc80008000f00 */
        /* <DEDUP_REMOVED lines=8> */
[----:B------:R-:W-:-:S03]  /*2ae0*/  IMAD.U32 R9, RZ, RZ, UR11 ;  /* 0x0000000bff097e24 */ /* 0x000fc6000f8e00ff */
[----:B------:R0:W-:Y:S02]  /*2af0*/  STG.E desc[UR16][R6.64+-0x4], R4 ;  /* 0xfffffc0406007986 */ /* 0x0001e4000c101910 */
[----:B------:R-:W-:Y:S02]  /*2b00*/  FFMA R10, RZ, R19, R23 ;  /* 0x00000013ff0a7223 */ /* 0x000fe40000000017 */
[----:B------:R0:W-:Y:S03]  /*2b10*/  STG.E desc[UR16][R8.64+0x4], R5 ;  /* 0x0000040508007986 */ /* 0x0001e6000c101910 */
        /* <DEDUP_REMOVED lines=9> */
[----:B------:R-:W-:Y:S01]  /*2bb0*/  IMAD.MOV.U32 R22, RZ, RZ, R6 ;  /* 0x000000ffff167224 */ /* 0x000fe200078e0006 */
[----:B------:R-:W-:-:S07]  /*2bc0*/  MOV R23, R7 ;  /* 0x0000000700177202 */ /* 0x000fce0000000f00 */
.L_x_53:
        /* <DEDUP_REMOVED lines=24> */
[----:B------:R-:W-:-:S07]  /*2d50*/  MOV R10, R5 ;  /* 0x00000005000a7202 */ /* 0x000fce0000000f00 */
.L_x_54:
[----:B------:R-:W2:Y:S01]  /*2d60*/  LDG.E.CONSTANT R26, desc[UR16][R16.64+0xc] ;  /* 0x00000c10101a7981 */ /* 0x000ea2000c1e9900 */
[----:B------:R-:W-:-:S03]  /*2d70*/  MOV R4, UR22 ;  /* 0x0000001600047c02 */ /* 0x000fc60008000f00 */
[----:B------:R0:W3:Y:S01]  /*2d80*/  LDG.E.CONSTANT R22, desc[UR16][R14.64+0xc] ;  /* 0x00000c100e167981 */ /* 0x0000e2000c1e9900 */
[----:B------:R-:W-:Y:S02]  /*2d90*/  IMAD.U32 R24, RZ, RZ, UR20 ;  /* 0x00000014ff187e24 */ /* 0x000fe4000f8e00ff */
[----:B------:R-:W-:Y:S02]  /*2da0*/  IMAD.U32 R25, RZ, RZ, UR21 ;  /* 0x00000015ff197e24 */ /* 0x000fe4000f8e00ff */
[----:B------:R-:W-:-:S03]  /*2db0*/  IMAD.U32 R5, RZ, RZ, UR23 ;  /* 0x00000017ff057e24 */ /* 0x000fc6000f8e00ff */
[----:B------:R-:W4:Y:S04]  /*2dc0*/  LDG.E.CONSTANT R3, desc[UR16][R24.64+0xc] ;  /* 0x00000c1018037981 */ /* 0x000f28000c1e9900 */
[----:B------:R1:W5:Y:S01]  /*2dd0*/  LDG.E.CONSTANT R4, desc[UR16][R4.64+0xc] ;  /* 0x00000c1004047981 */ /* 0x000362000c1e9900 */
[----:B------:R-:W0:Y:S01]  /*2de0*/  MUFU.RCP64H R7, R19 ;  /* 0x0000001300077308 */ /* 0x000e220000001800 */
[----:B------:R-:W-:-:S07]  /*2df0*/  IMAD.MOV.U32 R6, RZ, RZ, 0x1 ;  /* 0x00000001ff067424 */ /* 0x000fce00078e00ff */
[----:B------:R-:W1:Y:S01]  /*2e00*/  F2F.F32.F64 R11, R10 ;  /* 0x0000000a000b7310 */ /* 0x000e620000301000 */
[----:B0-----:R-:W-:Y:S01]  /*2e10*/  DFMA R14, -R18, R6, 1 ;  /* 0x3ff00000120e742b */ /* 0x001fe20000000106 */
[C-C-:B-1----:R-:W-:Y:S01]  /*2e20*/  FFMA R5, R11.reuse, UR30, R0.reuse ;  /* 0x0000001e0b057c23 */ /* 0x142fe20008000000 */
[----:B------:R-:W-:-:S06]  /*2e30*/  FFMA R25, -R11, UR31, R0 ;  /* 0x0000001f0b197c23 */ /* 0x000fcc0008000100 */
[----:B------:R-:W-:-:S08]  /*2e40*/  DFMA R14, R14, R14, R14 ;  /* 0x0000000e0e0e722b */ /* 0x000fd0000000000e */
[----:B------:R-:W-:Y:S01]  /*2e50*/  DFMA R6, R6, R14, R6 ;  /* 0x0000000e0606722b */ /* 0x000fe20000000006 */
[----:B--2---:R-:W-:Y:S08]  /*2e60*/  F2F.F64.F32 R20, R26 ;  /* 0x0000001a00147310 */ /* 0x004ff00000201800 */
[----:B---3--:R-:W0:Y:S08]  /*2e70*/  F2F.F64.F32 R22, R22 ;  /* 0x0000001600167310 */ /* 0x008e300000201800 */
[----:B----4-:R-:W-:Y:S01]  /*2e80*/  F2F.F64.F32 R8, R3 ;  /* 0x0000000300087310 */ /* 0x010fe20000201800 */
[----:B0-----:R-:W-:-:S07]  /*2e90*/  DADD R20, R20, -R22 ;  /* 0x0000000014147229 */ /* 0x001fce0000000816 */
[----:B-----5:R-:W0:Y:S01]  /*2ea0*/  F2F.F64.F32 R16, R4 ;  /* 0x0000000400107310 */ /* 0x020e220000201800 */
[----:B------:R-:W-:Y:S02]  /*2eb0*/  IMAD.U32 R22, RZ, RZ, UR8 ;  /* 0x00000008ff167e24 */ /* 0x000fe4000f8e00ff */
[----:B------:R-:W-:Y:S01]  /*2ec0*/  IMAD.U32 R23, RZ, RZ, UR9 ;  /* 0x00000009ff177e24 */ /* 0x000fe2000f8e00ff */
[----:B------:R-:W-:Y:S02]  /*2ed0*/  DMUL R20, R20, R20 ;  /* 0x0000001414147228 */ /* 0x000fe40000000000 */
[----:B0-----:R-:W-:Y:S01]  /*2ee0*/  DADD R8, R8, -R16 ;  /* 0x0000000008087229 */ /* 0x001fe20000000810 */
[----:B------:R-:W-:Y:S01]  /*2ef0*/  MOV R16, UR24 ;  /* 0x0000001800107c02 */ /* 0x000fe20008000f00 */
[----:B------:R-:W-:-:S06]  /*2f00*/  IMAD.U32 R17, RZ, RZ, UR25 ;  /* 0x00000019ff117e24 */ /* 0x000fcc000f8e00ff */
[----:B------:R-:W-:Y:S01]  /*2f10*/  DFMA R20, R8, R8, -R20 ;  /* 0x000000080814722b */ /* 0x000fe20000000814 */
[----:B------:R0:W-:Y:S01]  /*2f20*/  STG.E desc[UR16][R16.64], R2 ;  /* 0x0000000210007986 */ /* 0x0001e2000c101910 */
[----:B------:R-:W-:-:S06]  /*2f30*/  DFMA R8, -R18, R6, 1 ;  /* 0x3ff000001208742b */ /* 0x000fcc0000000106 */
[----:B------:R-:W-:Y:S02]  /*2f40*/  DADD R12, R12, R20 ;  /* 0x000000000c0c7229 */ /* 0x000fe40000000014 */
[----:B------:R-:W-:Y:S01]  /*2f50*/  DFMA R6, R6, R8, R6 ;  /* 0x000000080606722b */ /* 0x000fe20000000006 */
[----:B------:R-:W-:Y:S01]  /*2f60*/  IMAD.U32 R20, RZ, RZ, UR10 ;  /* 0x0000000aff147e24 */ /* 0x000fe2000f8e00ff */
[----:B------:R-:W-:-:S05]  /*2f70*/  MOV R21, UR11 ;  /* 0x0000000b00157c02 */ /* 0x000fca0008000f00 */
[----:B------:R0:W-:Y:S01]  /*2f80*/  STG.E desc[UR16][R20.64+0x8], R5 ;  /* 0x0000080514007986 */ /* 0x0001e2000c101910 */
[----:B------:R-:W-:Y:S01]  /*2f90*/  DMUL R8, R6, R12 ;  /* 0x0000000c06087228 */ /* 0x000fe20000000000 */
[----:B------:R-:W-:Y:S02]  /*2fa0*/  FSETP.GEU.AND P1, PT, |R13|, 6.5827683646048100446e-37, PT ;  /* 0x036000000d00780b */ /* 0x000fe40003f2e200 */
[----:B------:R0:W-:Y:S05]  /*2fb0*/  STG.E desc[UR16][R22.64+0x8], R25 ;  /* 0x0000081916007986 */ /* 0x0001ea000c101910 */
[----:B------:R-:W-:-:S08]  /*2fc0*/  DFMA R14, -R18, R8, R12 ;  /* 0x00000008120e722b */ /* 0x000fd0000000010c */
[----:B------:R-:W-:-:S10]  /*2fd0*/  DFMA R6, R6, R14, R8 ;  /* 0x0000000e0606722b */ /* 0x000fd40000000008 */
[----:B------:R-:W-:-:S05]  /*2fe0*/  FFMA R0, RZ, R19, R7 ;  /* 0x00000013ff007223 */ /* 0x000fca0000000007 */
[----:B------:R-:W-:-:S13]  /*2ff0*/  FSETP.GT.AND P0, PT, |R0|, 1.469367938527859385e-39, PT ;  /* 0x001000000000780b */ /* 0x000fda0003f04200 */
[----:B0-----:R-:W-:Y:S05]  /*3000*/  @P0 BRA P1, `(.L_x_55) ;  /* 0x0000000000180947 */ /* 0x001fea0000800000 */
[----:B------:R-:W-:Y:S01]  /*3010*/  MOV R20, R12 ;  /* 0x0000000c00147202 */ /* 0x000fe20000000f00 */
[----:B------:R-:W-:Y:S01]  /*3020*/  IMAD.MOV.U32 R7, RZ, RZ, R13 ;  /* 0x000000ffff077224 */ /* 0x000fe200078e000d */
[----:B------:R-:W-:Y:S01]  /*3030*/  MOV R9, R19 ;  /* 0x0000001300097202 */ /* 0x000fe20000000f00 */
[----:B------:R-:W-:Y:S01]  /*3040*/  IMAD.MOV.U32 R6, RZ, RZ, R18 ;  /* 0x000000ffff067224 */ /* 0x000fe200078e0012 */
[----:B------:R-:W-:-:S07]  /*3050*/  MOV R5, 0x3070 ;  /* 0x0000307000057802 */ /* 0x000fce0000000f00 */
[----:B------:R-:W-:Y:S05]  /*3060*/  CALL.REL.NOINC `($__internal_2_$__cuda_sm20_div_rn_f64_full) ;  /* 0x0000000000a87944 */ /* 0x000fea0003c00000 */
.L_x_55:
        /* <DEDUP_REMOVED lines=25> */
[----:B------:R-:W-:-:S07]  /*3200*/  IMAD.MOV.U32 R10, RZ, RZ, R5 ;  /* 0x000000ffff0a7224 */ /* 0x000fce00078e0005 */
.L_x_56:
[----:B------:R-:W0:Y:S01]  /*3210*/  F2F.F32.F64 R11, R10 ;  /* 0x0000000a000b7310 */ /* 0x000e220000301000 */
[----:B------:R-:W-:Y:S01]  /*3220*/  IMAD.U32 R6, RZ, RZ, UR24 ;  /* 0x00000018ff067e24 */ /* 0x000fe2000f8e00ff */
[----:B------:R-:W-:Y:S01]  /*3230*/  MOV R7, UR25 ;  /* 0x0000001900077c02 */ /* 0x000fe20008000f00 */
[----:B------:R-:W-:Y:S01]  /*3240*/  IMAD.U32 R5, RZ, RZ, UR11 ;  /* 0x0000000bff057e24 */ /* 0x000fe2000f8e00ff */
[----:B------:R-:W-:Y:S01]  /*3250*/  MOV R8, UR8 ;  /* 0x0000000800087c02 */ /* 0x000fe20008000f00 */
[----:B------:R-:W-:Y:S01]  /*3260*/  IMAD.U32 R9, RZ, RZ, UR9 ;  /* 0x00000009ff097e24 */ /* 0x000fe2000f8e00ff */
[----:B------:R-:W-:Y:S01]  /*3270*/  UIADD3 UR18, UPT, UPT, UR18, 0x4, URZ ;  /* 0x0000000412127890 */ /* 0x000fe2000fffe0ff */
[----:B------:R1:W-:Y:S03]  /*3280*/  STG.E desc[UR16][R6.64+0x4], R3 ;  /* 0x0000040306007986 */ /* 0x0003e6000c101910 */
[----:B------:R-:W-:Y:S01]  /*3290*/  UISETP.GE.AND UP0, UPT, UR18, UR19, UPT ;  /* 0x000000131200728c */ /* 0x000fe2000bf06270 */
[C-C-:B0-----:R-:W-:Y:S01]  /*32a0*/  FFMA R15, R11.reuse, UR30, R4.reuse ;  /* 0x0000001e0b0f7c23 */ /* 0x141fe20008000004 */
[----:B------:R-:W-:Y:S01]  /*32b0*/  FFMA R17, -R11, UR31, R4 ;  /* 0x0000001f0b117c23 */ /* 0x000fe20008000104 */
[----:B------:R-:W-:-:S05]  /*32c0*/  IMAD.U32 R4, RZ, RZ, UR10 ;  /* 0x0000000aff047e24 */ /* 0x000fca000f8e00ff */
[----:B------:R1:W-:Y:S04]  /*32d0*/  STG.E desc[UR16][R4.64+0xc], R15 ;  /* 0x00000c0f04007986 */ /* 0x0003e8000c101910 */
[----:B------:R1:W-:Y:S01]  /*32e0*/  STG.E desc[UR16][R8.64+0xc], R17 ;  /* 0x00000c1108007986 */ /* 0x0003e2000c101910 */
[----:B------:R-:W-:Y:S05]  /*32f0*/  BRA.U !UP0, `(.L_x_57) ;  /* 0xffffffed08047547 */ /* 0x000fea000b83ffff */
[----:B------:R-:W-:Y:S05]  /*3300*/  EXIT ;  /* 0x000000000000794d */ /* 0x000fea0003800000 */
        .weak           $__internal_2_$__cuda_sm20_div_rn_f64_full
        .type           $__internal_2_$__cuda_sm20_div_rn_f64_full,@function
        .size           $__internal_2_$__cuda_sm20_div_rn_f64_full,($__internal_3_$__cuda_sm20_dsqrt_rn_f64_mediumpath_v1 - $__internal_2_$__cuda_sm20_div_rn_f64_full)
$__internal_2_$__cuda_sm20_div_rn_f64_full:
[C---:B------:R-:W-:Y:S01]  /*3310*/  FSETP.GEU.AND P0, PT, |R9|.reuse, 1.469367938527859385e-39, PT ;  /* 0x001000000900780b */ /* 0x040fe20003f0e200 */
[----:B------:R-:W-:Y:S01]  /*3320*/  IMAD.MOV.U32 R8, RZ, RZ, R6 ;  /* 0x000000ffff087224 */ /* 0x000fe200078e0006 */
[C---:B------:R-:W-:Y:S01]  /*3330*/  LOP3.LUT R10, R9.reuse, 0x800fffff, RZ, 0xc0, !PT ;  /* 0x800fffff090a7812 */ /* 0x040fe200078ec0ff */
[----:B------:R-:W-:Y:S01]  /*3340*/  IMAD.MOV.U32 R22, RZ, RZ, 0x1 ;  /* 0x00000001ff167424 */ /* 0x000fe200078e00ff */
[----:B------:R-:W-:Y:S02]  /*3350*/  LOP3.LUT R27, R9, 0x7ff00000, RZ, 0xc0, !PT ;  /* 0x7ff00000091b7812 */ /* 0x000fe400078ec0ff */
[----:B------:R-:W-:Y:S02]  /*3360*/  LOP3.LUT R11, R10, 0x3ff00000, RZ, 0xfc, !PT ;  /* 0x3ff000000a0b7812 */ /* 0x000fe400078efcff */
[----:B------:R-:W-:Y:S01]  /*3370*/  MOV R10, R6 ;  /* 0x00000006000a7202 */ /* 0x000fe20000000f00 */
[----:B------:R-:W-:Y:S01]  /*3380*/  IMAD.MOV.U32 R6, RZ, RZ, R20 ;  /* 0x000000ffff067224 */ /* 0x000fe200078e0014 */
[----:B------:R-:W-:-:S02]  /*3390*/  LOP3.LUT R24, R7, 0x7ff00000, RZ, 0xc0, !PT ;  /* 0x7ff0000007187812 */ /* 0x000fc400078ec0ff */
[----:B------:R-:W-:Y:S01]  /*33a0*/  MOV R25, 0x1ca00000 ;  /* 0x1ca0000000197802 */ /* 0x000fe20000000f00 */
[----:B------:R-:W-:Y:S01]  /*33b0*/  @!P0 DMUL R10, R8, 8.98846567431157953865e+307 ;  /* 0x7fe00000080a8828 */ /* 0x000fe20000000000 */
[----:B------:R-:W-:Y:S01]  /*33c0*/  ISETP.GE.U32.AND P1, PT, R24, R27, PT ;  /* 0x0000001b1800720c */ /* 0x000fe20003f26070 */
[----:B------:R-:W-:-:S03]  /*33d0*/  IMAD.MOV.U32 R26, RZ, RZ, R24 ;  /* 0x000000ffff1a7224 */ /* 0x000fc600078e0018 */
[----:B------:R-:W-:Y:S01]  /*33e0*/  SEL R20, R25, 0x63400000, !P1 ;  /* 0x6340000019147807 */ /* 0x000fe20004800000 */
[----:B------:R-:W0:Y:S01]  /*33f0*/  MUFU.RCP64H R23, R11 ;  /* 0x0000000b00177308 */ /* 0x000e220000001800 */
[----:B------:R-:W-:Y:S02]  /*3400*/  FSETP.GEU.AND P1, PT, |R7|, 1.469367938527859385e-39, PT ;  /* 0x001000000700780b */ /* 0x000fe40003f2e200 */
[----:B------:R-:W-:Y:S01]  /*3410*/  LOP3.LUT R21, R20, 0x800fffff, R7, 0xf8, !PT ;  /* 0x800fffff14157812 */ /* 0x000fe200078ef807 */
[----:B------:R-:W-:Y:S01]  /*3420*/  IMAD.MOV.U32 R20, RZ, RZ, R6 ;  /* 0x000000ffff147224 */ /* 0x000fe200078e0006 */
[----:B0-----:R-:W-:-:S08]  /*3430*/  DFMA R28, R22, -R10, 1 ;  /* 0x3ff00000161c742b */ /* 0x001fd0000000080a */
[----:B------:R-:W-:-:S08]  /*3440*/  DFMA R28, R28, R28, R28 ;  /* 0x0000001c1c1c722b */ /* 0x000fd0000000001c */
[----:B------:R-:W-:-:S08]  /*3450*/  DFMA R28, R22, R28, R22 ;  /* 0x0000001c161c722b */ /* 0x000fd00000000016 */
[----:B------:R-:W-:-:S08]  /*3460*/  DFMA R22, R28, -R10, 1 ;  /* 0x3ff000001c16742b */ /* 0x000fd0000000080a */
[----:B------:R-:W-:Y:S01]  /*3470*/  DFMA R28, R28, R22, R28 ;  /* 0x000000161c1c722b */ /* 0x000fe2000000001c */
[----:B------:R-:W-:Y:S10]  /*3480*/  @P1 BRA `(.L_x_58) ;  /* 0x0000000000201947 */ /* 0x000ff40003800000 */
[----:B------:R-:W-:-:S04]  /*3490*/  LOP3.LUT R22, R9, 0x7ff00000, RZ, 0xc0, !PT ;  /* 0x7ff0000009167812 */ /* 0x000fc800078ec0ff */
[----:B------:R-:W-:-:S04]  /*34a0*/  ISETP.GE.U32.AND P1, PT, R24, R22, PT ;  /* 0x000000161800720c */ /* 0x000fc80003f26070 */
[----:B------:R-:W-:-:S04]  /*34b0*/  SEL R22, R25, 0x63400000, !P1 ;  /* 0x6340000019167807 */ /* 0x000fc80004800000 */
[----:B------:R-:W-:-:S04]  /*34c0*/  LOP3.LUT R22, R22, 0x80000000, R7, 0xf8, !PT ;  /* 0x8000000016167812 */ /* 0x000fc800078ef807 */
[----:B------:R-:W-:Y:S02]  /*34d0*/  LOP3.LUT R23, R22, 0x100000, RZ, 0xfc, !PT ;  /* 0x0010000016177812 */ /* 0x000fe400078efcff */
[----:B------:R-:W-:-:S06]  /*34e0*/  MOV R22, RZ ;  /* 0x000000ff00167202 */ /* 0x000fcc0000000f00 */
[----:B------:R-:W-:-:S10]  /*34f0*/  DFMA R20, R20, 2, -R22 ;  /* 0x400000001414782b */ /* 0x000fd40000000816 */
[----:B------:R-:W-:-:S07]  /*3500*/  LOP3.LUT R26, R21, 0x7ff00000, RZ, 0xc0, !PT ;  /* 0x7ff00000151a7812 */ /* 0x000fce00078ec0ff */
.L_x_58:
[----:B------:R-:W-:Y:S01]  /*3510*/  DMUL R30, R28, R20 ;  /* 0x000000141c1e7228 */ /* 0x000fe20000000000 */
[----:B------:R-:W-:-:S07]  /*3520*/  @!P0 LOP3.LUT R27, R11, 0x7ff00000, RZ, 0xc0, !PT ;  /* 0x7ff000000b1b8812 */ /* 0x000fce00078ec0ff */
[----:B------:R-:W-:-:S08]  /*3530*/  DFMA R22, R30, -R10, R20 ;  /* 0x8000000a1e16722b */ /* 0x000fd00000000014 */
[----:B------:R-:W-:Y:S01]  /*3540*/  DFMA R22, R28, R22, R30 ;  /* 0x000000161c16722b */ /* 0x000fe2000000001e */
[----:B------:R-:W-:-:S05]  /*3550*/  VIADD R28, R26, 0xffffffff ;  /* 0xffffffff1a1c7836 */ /* 0x000fca0000000000 */
[----:B------:R-:W-:Y:S01]  /*3560*/  ISETP.GT.U32.AND P0, PT, R28, 0x7feffffe, PT ;  /* 0x7feffffe1c00780c */ /* 0x000fe20003f04070 */
[----:B------:R-:W-:-:S05]  /*3570*/  VIADD R28, R27, 0xffffffff ;  /* 0xffffffff1b1c7836 */ /* 0x000fca0000000000 */
[----:B------:R-:W-:-:S13]  /*3580*/  ISETP.GT.U32.OR P0, PT, R28, 0x7feffffe, P0 ;  /* 0x7feffffe1c00780c */ /* 0x000fda0000704470 */
[----:B------:R-:W-:Y:S05]  /*3590*/  @P0 BRA `(.L_x_59) ;  /* 0x00000000006c0947 */ /* 0x000fea0003800000 */
[----:B------:R-:W-:Y:S01]  /*35a0*/  LOP3.LUT R6, R9, 0x7ff00000, RZ, 0xc0, !PT ;  /* 0x7ff0000009067812 */ /* 0x000fe200078ec0ff */
[----:B------:R-:W-:-:S03]  /*35b0*/  IMAD.MOV.U32 R26, RZ, RZ, RZ ;  /* 0x000000ffff1a7224 */ /* 0x000fc600078e00ff */
[CC--:B------:R-:W-:Y:S02]  /*35c0*/  VIADDMNMX R7, R24.reuse, -R6.reuse, 0xb9600000, !PT ;  /* 0xb960000018077446 */ /* 0x0c0fe40007800906 */
[----:B------:R-:W-:Y:S02]  /*35d0*/  ISETP.GE.U32.AND P0, PT, R24, R6, PT ;  /* 0x000000061800720c */ /* 0x000fe40003f06070 */
[----:B------:R-:W-:Y:S02]  /*35e0*/  VIMNMX R7, PT, PT, R7, 0x46a00000, PT ;  /* 0x46a0000007077848 */ /* 0x000fe40003fe0100 */
[----:B------:R-:W-:-:S04]  /*35f0*/  SEL R25, R25, 0x63400000, !P0 ;  /* 0x6340000019197807 */ /* 0x000fc80004000000 */
[----:B------:R-:W-:-:S05]  /*3600*/  IADD3 R7, PT, PT, -R25, R7, RZ ;  /* 0x0000000719077210 */ /* 0x000fca0007ffe1ff */
[----:B------:R-:W-:-:S06]  /*3610*/  VIADD R27, R7, 0x7fe00000 ;  /* 0x7fe00000071b7836 */ /* 0x000fcc0000000000 */
[----:B------:R-:W-:-:S10]  /*3620*/  DMUL R24, R22, R26 ;  /* 0x0000001a16187228 */ /* 0x000fd40000000000 */
[----:B------:R-:W-:-:S13]  /*3630*/  FSETP.GTU.AND P0, PT, |R25|, 1.469367938527859385e-39, PT ;  /* 0x001000001900780b */ /* 0x000fda0003f0c200 */
[----:B------:R-:W-:Y:S05]  /*3640*/  @P0 BRA `(.L_x_60) ;  /* 0x0000000000940947 */ /* 0x000fea0003800000 */
[----:B------:R-:W-:Y:S01]  /*3650*/  DFMA R10, R22, -R10, R20 ;  /* 0x8000000a160a722b */ /* 0x000fe20000000014 */
[----:B------:R-:W-:-:S09]  /*3660*/  MOV R26, RZ ;  /* 0x000000ff001a7202 */ /* 0x000fd20000000f00 */
[C---:B------:R-:W-:Y:S02]  /*3670*/  FSETP.NEU.AND P0, PT, R11.reuse, RZ, PT ;  /* 0x000000ff0b00720b */ /* 0x040fe40003f0d000 */
[----:B------:R-:W-:-:S04]  /*3680*/  LOP3.LUT R8, R11, 0x80000000, R9, 0x48, !PT ;  /* 0x800000000b087812 */ /* 0x000fc800078e4809 */
[----:B------:R-:W-:-:S07]  /*3690*/  LOP3.LUT R27, R8, R27, RZ, 0xfc, !PT ;  /* 0x0000001b081b7212 */ /* 0x000fce00078efcff */
[----:B------:R-:W-:Y:S05]  /*36a0*/  @!P0 BRA `(.L_x_60) ;  /* 0x00000000007c8947 */ /* 0x000fea0003800000 */
[----:B------:R-:W-:Y:S01]  /*36b0*/  IMAD.MOV R11, RZ, RZ, -R7 ;  /* 0x000000ffff0b7224 */ /* 0x000fe200078e0a07 */
[----:B------:R-:W-:Y:S01]  /*36c0*/  IADD3 R7, PT, PT, -R7, -0x43300000, RZ ;  /* 0xbcd0000007077810 */ /* 0x000fe20007ffe1ff */
[----:B------:R-:W-:-:S06]  /*36d0*/  IMAD.MOV.U32 R10, RZ, RZ, RZ ;  /* 0x000000ffff0a7224 */ /* 0x000fcc00078e00ff */
[----:B------:R-:W-:Y:S02]  /*36e0*/  DFMA R10, R24, -R10, R22 ;  /* 0x8000000a180a722b */ /* 0x000fe40000000016 */
[----:B------:R-:W-:-:S08]  /*36f0*/  DMUL.RP R22, R22, R26 ;  /* 0x0000001a16167228 */ /* 0x000fd00000008000 */
[----:B------:R-:W-:Y:S02]  /*3700*/  FSETP.NEU.AND P0, PT, |R11|, R7, PT ;  /* 0x000000070b00720b */ /* 0x000fe40003f0d200 */
[----:B------:R-:W-:Y:S02]  /*3710*/  LOP3.LUT R8, R23, R8, RZ, 0x3c, !PT ;  /* 0x0000000817087212 */ /* 0x000fe400078e3cff */
[----:B------:R-:W-:Y:S02]  /*3720*/  FSEL R24, R22, R24, !P0 ;  /* 0x0000001816187208 */ /* 0x000fe40004000000 */
[----:B------:R-:W-:Y:S01]  /*3730*/  FSEL R25, R8, R25, !P0 ;  /* 0x0000001908197208 */ /* 0x000fe20004000000 */
[----:B------:R-:W-:Y:S06]  /*3740*/  BRA `(.L_x_60) ;  /* 0x0000000000547947 */ /* 0x000fec0003800000 */
.L_x_59:
        /* <DEDUP_REMOVED lines=11> */
[----:B------:R-:W-:Y:S01]  /*3800*/  @P0 LOP3.LUT R6, R25, 0x7ff00000, RZ, 0xfc, !PT ;  /* 0x7ff0000019060812 */ /* 0x000fe200078efcff */
[----:B------:R-:W-:Y:S01]  /*3810*/  @!P0 IMAD.MOV.U32 R24, RZ, RZ, RZ ;  /* 0x000000ffff188224 */ /* 0x000fe200078e00ff */
[----:B------:R-:W-:-:S03]  /*3820*/  @P0 MOV R24, RZ ;  /* 0x000000ff00180202 */ /* 0x000fc60000000f00 */
[----:B------:R-:W-:Y:S01]  /*3830*/  @P0 IMAD.MOV.U32 R25, RZ, RZ, R6 ;  /* 0x000000ffff190224 */ /* 0x000fe200078e0006 */
[----:B------:R-:W-:Y:S06]  /*3840*/  BRA `(.L_x_60) ;  /* 0x0000000000147947 */ /* 0x000fec0003800000 */
.L_x_62:
[----:B------:R-:W-:Y:S01]  /*3850*/  LOP3.LUT R25, R9, 0x80000, RZ, 0xfc, !PT ;  /* 0x0008000009197812 */ /* 0x000fe200078efcff */
[----:B------:R-:W-:Y:S01]  /*3860*/  IMAD.MOV.U32 R24, RZ, RZ, R8 ;  /* 0x000000ffff187224 */ /* 0x000fe200078e0008 */
[----:B------:R-:W-:Y:S06]  /*3870*/  BRA `(.L_x_60) ;  /* 0x0000000000087947 */ /* 0x000fec0003800000 */
.L_x_61:
[----:B------:R-:W-:Y:S02]  /*3880*/  LOP3.LUT R25, R7, 0x80000, RZ, 0xfc, !PT ;  /* 0x0008000007197812 */ /* 0x000fe400078efcff */
[----:B------:R-:W-:-:S07]  /*3890*/  MOV R24, R6 ;  /* 0x0000000600187202 */ /* 0x000fce0000000f00 */
.L_x_60:
[----:B------:R-:W-:Y:S01]  /*38a0*/  MOV R8, R5 ;  /* 0x0000000500087202 */ /* 0x000fe20000000f00 */
[----:B------:R-:W-:Y:S02]  /*38b0*/  IMAD.MOV.U32 R9, RZ, RZ, 0x0 ;  /* 0x00000000ff097424 */ /* 0x000fe400078e00ff */
[----:B------:R-:W-:Y:S02]  /*38c0*/  IMAD.MOV.U32 R6, RZ, RZ, R24 ;  /* 0x000000ffff067224 */ /* 0x000fe400078e0018 */
[----:B------:R-:W-:Y:S01]  /*38d0*/  IMAD.MOV.U32 R7, RZ, RZ, R25 ;  /* 0x000000ffff077224 */ /* 0x000fe200078e0019 */
[----:B------:R-:W-:Y:S06]  /*38e0*/  RET.REL.NODEC R8 `(mab_single_row_from_ma_f32) ;  /* 0xffffffc408c47950 */ /* 0x000fec0003c3ffff */
        .weak           $__internal_3_$__cuda_sm20_dsqrt_rn_f64_mediumpath_v1
        .type           $__internal_3_$__cuda_sm20_dsqrt_rn_f64_mediumpath_v1,@function
        .size           $__internal_3_$__cuda_sm20_dsqrt_rn_f64_mediumpath_v1,(.L_x_110 - $__internal_3_$__cuda_sm20_dsqrt_rn_f64_mediumpath_v1)
$__internal_3_$__cuda_sm20_dsqrt_rn_f64_mediumpath_v1:
[----:B------:R-:W-:Y:S01]  /*38f0*/  ISETP.GE.U32.AND P0, PT, R20, -0x3400000, PT ;  /* 0xfcc000001400780c */ /* 0x000fe20003f06070 */
[----:B------:R-:W-:Y:S01]  /*3900*/  IMAD.MOV.U32 R23, RZ, RZ, R21 ;  /* 0x000000ffff177224 */ /* 0x000fe200078e0015 */
[----:B------:R-:W-:Y:S01]  /*3910*/  LOP3.LUT R11, R11, R10, RZ, 0x3c, !PT ;  /* 0x0000000a0b0b7212 */ /* 0x000fe200078e3cff */
[----:B------:R-:W-:Y:S01]  /*3920*/  IMAD.MOV.U32 R21, RZ, RZ, R9 ;  /* 0x000000ffff157224 */ /* 0x000fe200078e0009 */
[----:B------:R-:W-:Y:S01]  /*3930*/  MOV R9, R8 ;  /* 0x0000000800097202 */ /* 0x000fe20000000f00 */
[----:B------:R-:W-:Y:S01]  /*3940*/  IMAD.MOV.U32 R8, RZ, RZ, R7 ;  /* 0x000000ffff087224 */ /* 0x000fe200078e0007 */
[C---:B------:R-:W-:Y:S02]  /*3950*/  LOP3.LUT R10, R11.reuse, R10, RZ, 0x3c, !PT ;  /* 0x0000000a0b0a7212 */ /* 0x040fe400078e3cff */
[----:B------:R-:W-:Y:S02]  /*3960*/  MOV R20, R5 ;  /* 0x0000000500147202 */ /* 0x000fe40000000f00 */
[----:B------:R-:W-:-:S03]  /*3970*/  LOP3.LUT R11, R11, R10, RZ, 0x3c, !PT ;  /* 0x0000000a0b0b7212 */ /* 0x000fc600078e3cff */
        /* <DEDUP_REMOVED lines=9> */
.L_x_63:
        /* <DEDUP_REMOVED lines=24> */
.L_x_65:
[----:B------:R-:W-:-:S11]  /*3b90*/  DADD R8, R22, R22 ;  /* 0x0000000016087229 */ /* 0x000fd60000000016 */
.L_x_64:
[----:B------:R-:W-:Y:S01]  /*3ba0*/  MOV R7, 0x0 ;  /* 0x0000000000077802 */ /* 0x000fe20000000f00 */
[----:B------:R-:W-:Y:S01]  /*3bb0*/  IMAD.MOV.U32 R11, RZ, RZ, R9 ;  /* 0x000000ffff0b7224 */ /* 0x000fe200078e0009 */
[----:B------:R-:W-:Y:S02]  /*3bc0*/  MOV R5, R8 ;  /* 0x0000000800057202 */ /* 0x000fe40000000f00 */
[----:B------:R-:W-:Y:S05]  /*3bd0*/  RET.REL.NODEC R6 `(mab_single_row_from_ma_f32) ;  /* 0xffffffc406087950 */ /* 0x000fea0003c3ffff */
.L_x_66:
        /* <DEDUP_REMOVED lines=10> */
.L_x_110:


//--------------------- .text.mab_apply_dev_shared_ma_batch_f32 --------------------------
	.section	.text.mab_apply_dev_shared_ma_batch_f32,"ax",@progbits
	.align	128
        .global         mab_apply_dev_shared_ma_batch_f32
        .type           mab_apply_dev_shared_ma_batch_f32,@function
        .size           mab_apply_dev_shared_ma_batch_f32,(.L_x_115 - mab_apply_dev_shared_ma_batch_f32)
        .other          mab_apply_dev_shared_ma_batch_f32,@"STO_CUDA_ENTRY STV_DEFAULT"
mab_apply_dev_shared_ma_batch_f32:
.text.mab_apply_dev_shared_ma_batch_f32:
[----:B------:R-:W-:Y:S01]  /*0000*/  LDC R1, c[0x0][0x37c] ;  /* 0x0000df00ff017b82 */ /* 0x000fe20000000800 */
[----:B------:R-:W0:Y:S01]  /*0010*/  S2R R0, SR_CTAID.Y ;  /* 0x0000000000007919 */ /* 0x000e220000002600 */
[----:B------:R-:W0:Y:S02]  /*0020*/  LDCU UR4, c[0x0][0x3b8] ;  /* 0x00007700ff0477ac */ /* 0x000e240008000800 */
[----:B0-----:R-:W-:-:S13]  /*0030*/  ISETP.GE.AND P0, PT, R0, UR4, PT ;  /* 0x0000000400007c0c */ /* 0x001fda000bf06270 */
[----:B------:R-:W-:Y:S05]  /*0040*/  @P0 EXIT ;  /* 0x000000000000094d */ /* 0x000fea0003800000 */
[----:B------:R-:W0:Y:S01]  /*0050*/  S2R R14, SR_TID.X ;  /* 0x00000000000e7919 */ /* 0x000e220000002100 */
[----:B------:R-:W0:Y:S01]  /*0060*/  S2UR UR4, SR_CTAID.X ;  /* 0x00000000000479c3 */ /* 0x000e220000002500 */
[----:B------:R-:W1:Y:S07]  /*0070*/  LDCU UR5, c[0x0][0x3a4] ;  /* 0x00007480ff0577ac */ /* 0x000e6e0008000800 */
[----:B------:R-:W0:Y:S02]  /*0080*/  LDC R15, c[0x0][0x360] ;  /* 0x0000d800ff0f7b82 */ /* 0x000e240000000800 */
[----:B0-----:R-:W-:-:S05]  /*0090*/  IMAD R14, R15, UR4, R14 ;  /* 0x000000040f0e7c24 */ /* 0x001fca000f8e020e */
[----:B-1----:R-:W-:-:S13]  /*00a0*/  ISETP.GE.AND P0, PT, R14, UR5, PT ;  /* 0x000000050e007c0c */ /* 0x002fda000bf06270 */
[----:B------:R-:W-:Y:S05]  /*00b0*/  @P0 EXIT ;  /* 0x000000000000094d */ /* 0x000fea0003800000 */
[----:B------:R-:W0:Y:S01]  /*00c0*/  LDC.64 R12, c[0x0][0x3b0] ;  /* 0x0000ec00ff0c7b82 */ /* 0x000e220000000a00 */
[----:B------:R-:W1:Y:S01]  /*00d0*/  LDCU.64 UR8, c[0x0][0x358] ;  /* 0x00006b00ff0877ac */ /* 0x000e620008000a00 */
[----:B------:R-:W2:Y:S06]  /*00e0*/  LDCU.64 UR6, c[0x0][0x398] ;  /* 0x00007300ff0677ac */ /* 0x000eac0008000a00 */
[----:B------:R-:W3:Y:S01]  /*00f0*/  LDC.64 R10, c[0x0][0x3a8] ;  /* 0x0000ea00ff0a7b82 */ /* 0x000ee20000000a00 */
[----:B------:R-:W4:Y:S01]  /*0100*/  LDCU UR5, c[0x0][0x3a0] ;  /* 0x00007400ff0577ac */ /* 0x000f220008000800 */
[----:B------:R-:W4:Y:S06]  /*0110*/  LDCU UR10, c[0x0][0x370] ;  /* 0x00006e00ff0a77ac */ /* 0x000f2c0008000800 */
[----:B------:R-:W2:Y:S01]  /*0120*/  LDC.64 R2, c[0x0][0x3d0] ;  /* 0x0000f400ff027b82 */ /* 0x000ea20000000a00 */
[----:B0-----:R-:W-:-:S07]  /*0130*/  IMAD.WIDE.U32 R12, R0, 0x4, R12 ;  /* 0x00000004000c7825 */ /* 0x001fce00078e000c */
[----:B------:R-:W0:Y:S01]  /*0140*/  LDC.64 R4, c[0x0][0x3c0] ;  /* 0x0000f000ff047b82 */ /* 0x000e220000000a00 */
[----:B-1----:R-:W5:Y:S07]  /*0150*/  LDG.E.CONSTANT R9, desc[UR8][R12.64] ;  /* 0x000000080c097981 */ /* 0x002f6e000c1e9900 */
[----:B------:R-:W1:Y:S01]  /*0160*/  LDC.64 R6, c[0x0][0x3c8] ;  /* 0x0000f200ff067b82 */ /* 0x000e620000000a00 */
[----:B--2---:R-:W-:Y:S01]  /*0170*/  UISETP.LT.AND UP0, UPT, UR6, UR7, UPT ;  /* 0x000000070600728c */ /* 0x004fe2000bf01270 */
[----:B---3--:R-:W-:-:S03]  /*0180*/  IMAD.WIDE.U32 R10, R0, 0x4, R10 ;  /* 0x00000004000a7825 */ /* 0x008fc600078e000a */
[----:B------:R-:W-:Y:S02]  /*0190*/  USEL UR4, UR6, UR7, !UP0 ;  /* 0x0000000706047287 */ /* 0x000fe4000c000000 */
[----:B------:R2:W5:Y:S01]  /*01a0*/  LDG.E.CONSTANT R8, desc[UR8][R10.64] ;  /* 0x000000080a087981 */ /* 0x000562000c1e9900 */
[----:B------:R-:W3:Y:S01]  /*01b0*/  LDCU UR7, c[0x0][0x3a4] ;  /* 0x00007480ff0777ac */ /* 0x000ee20008000800 */
[----:B----4-:R-:W-:Y:S01]  /*01c0*/  UIADD3 UR4, UPT, UPT, UR5, UR4, UR6 ;  /* 0x0000000405047290 */ /* 0x010fe2000fffe006 */
[----:B--2---:R-:W-:Y:S01]  /*01d0*/  MOV R11, R14 ;  /* 0x0000000e000b7202 */ /* 0x004fe20000000f00 */
[----:B------:R-:W-:Y:S02]  /*01e0*/  IMAD R10, R15, UR10, RZ ;  /* 0x0000000a0f0a7c24 */ /* 0x000fe4000f8e02ff */
[----:B------:R-:W-:-:S12]  /*01f0*/  UIADD3 UR4, UPT, UPT, UR4, -0x1, URZ ;  /* 0xffffffff04047890 */ /* 0x000fd8000fffe0ff */
.L_x_67:
[C---:B------:R-:W-:Y:S01]  /*0200*/  ISETP.GE.AND P0, PT, R11.reuse, UR4, PT ;  /* 0x000000040b007c0c */ /* 0x040fe2000bf06270 */
[----:B------:R-:W2:Y:S08]  /*0210*/  LDC.64 R14, c[0x0][0x388] ;  /* 0x0000e200ff0e7b82 */ /* 0x000eb00000000a00 */
[----:B------:R-:W4:Y:S08]  /*0220*/  LDC.64 R12, c[0x0][0x380] ;  /* 0x0000e000ff0c7b82 */ /* 0x000f300000000a00 */
[----:B------:R-:W3:Y:S01]  /*0230*/  @P0 LDC.64 R16, c[0x0][0x390] ;  /* 0x0000e400ff100b82 */ /* 0x000ee20000000a00 */
[----:B------:R-:W-:Y:S01]  /*0240*/  MOV R23, 0x7fffffff ;  /* 0x7fffffff00177802 */ /* 0x000fe20000000f00 */
[----:B--2---:R-:W-:-:S06]  /*0250*/  @P0 IMAD.WIDE R14, R11, 0x4, R14 ;  /* 0x000000040b0e0825 */ /* 0x004fcc00078e020e */
[----:B------:R-:W2:Y:S01]  /*0260*/  @P0 LDG.E.CONSTANT R15, desc[UR8][R14.64] ;  /* 0x000000080e0f0981 */ /* 0x000ea2000c1e9900 */
[----:B----4-:R-:W-:-:S05]  /*0270*/  @P0 IMAD.WIDE R18, R11, 0x4, R12 ;  /* 0x000000040b120825 */ /* 0x010fca00078e020c */
[----:B------:R-:W4:Y:S01]  /*0280*/  @P0 LDG.E.CONSTANT R23, desc[UR8][R18.64] ;  /* 0x0000000812170981 */ /* 0x000f22000c1e9900 */
[----:B---3--:R-:W-:-:S06]  /*0290*/  @P0 IMAD.WIDE R16, R11, 0x4, R16 ;  /* 0x000000040b100825 */ /* 0x008fcc00078e0210 */
[----:B------:R-:W2:Y:S01]  /*02a0*/  @P0 LDG.E.CONSTANT R16, desc[UR8][R16.64] ;  /* 0x0000000810100981 */ /* 0x000ea2000c1e9900 */
[----:B------:R-:W-:Y:S01]  /*02b0*/  IMAD R27, R0, UR7, R11 ;  /* 0x00000007001b7c24 */ /* 0x000fe2000f8e020b */
[----:B------:R-:W-:Y:S02]  /*02c0*/  MOV R21, 0x7fffffff ;  /* 0x7fffffff00157802 */ /* 0x000fe40000000f00 */
[----:B------:R-:W-:Y:S01]  /*02d0*/  MOV R25, 0x7fffffff ;  /* 0x7fffffff00197802 */ /* 0x000fe20000000f00 */
[----:B0-----:R-:W-:Y:S01]  /*02e0*/  IMAD.WIDE R12, R27, 0x4, R4 ;  /* 0x000000041b0c7825 */ /* 0x001fe200078e0204 */
[----:B------:R-:W-:-:S03]  /*02f0*/  IADD3 R11, PT, PT, R10, R11, RZ ;  /* 0x0000000b0a0b7210 */ /* 0x000fc60007ffe0ff */
[-CC-:B--2--5:R-:W-:Y:S01]  /*0300*/  @P0 FFMA R21, R8, R16.reuse, R15.reuse ;  /* 0x0000001008150223 */ /* 0x1a4fe2000000000f */
[----:B------:R-:W-:Y:S01]  /*0310*/  @P0 FFMA R25, -R9, R16, R15 ;  /* 0x0000001009190223 */ /* 0x000fe2000000010f */
[----:B-1----:R-:W-:-:S04]  /*0320*/  IMAD.WIDE R14, R27, 0x4, R6 ;  /* 0x000000041b0e7825 */ /* 0x002fc800078e0206 */
[----:B------:R-:W-:Y:S01]  /*0330*/  IMAD.WIDE R16, R27, 0x4, R2 ;  /* 0x000000041b107825 */ /* 0x000fe200078e0202 */
[----:B------:R2:W-:Y:S04]  /*0340*/  STG.E desc[UR8][R12.64], R21 ;  /* 0x000000150c007986 */ /* 0x0005e8000c101908 */
[----:B----4-:R2:W-:Y:S04]  /*0350*/  STG.E desc[UR8][R14.64], R23 ;  /* 0x000000170e007986 */ /* 0x0105e8000c101908 */
[----:B------:R2:W-:Y:S01]  /*0360*/  STG.E desc[UR8][R16.64], R25 ;  /* 0x0000001910007986 */ /* 0x0005e2000c101908 */
[----:B------:R-:W-:-:S13]  /*0370*/  ISETP.GE.AND P0, PT, R11, UR7, PT ;  /* 0x000000070b007c0c */ /* 0x000fda000bf06270 */
[----:B--2---:R-:W-:Y:S05]  /*0380*/  @!P0 BRA `(.L_x_67) ;  /* 0xfffffffc009c8947 */ /* 0x004fea000383ffff */
[----:B------:R-:W-:Y:S05]  /*0390*/  EXIT ;  /* 0x000000000000794d */ /* 0x000fea0003800000 */
.L_x_68:
        /* <DEDUP_REMOVED lines=14> */
.L_x_115:


//--------------------- .text.mab_dev_from_ma_f32 --------------------------
	.section	.text.mab_dev_from_ma_f32,"ax",@progbits
	.align	128
        .global         mab_dev_from_ma_f32
        .type           mab_dev_from_ma_f32,@function
        .size           mab_dev_from_ma_f32,(.L_x_112 - mab_dev_from_ma_f32)
        .other          mab_dev_from_ma_f32,@"STO_CUDA_ENTRY STV_DEFAULT"
mab_dev_from_ma_f32:
.text.mab_dev_from_ma_f32:
[----:B------:R-:W-:Y:S01]  /*0000*/  LDC R1, c[0x0][0x37c] ;  /* 0x0000df00ff017b82 */ /* 0x000fe20000000800 */
[----:B------:R-:W0:Y:S07]  /*0010*/  S2R R0, SR_TID.X ;  /* 0x0000000000007919 */ /* 0x000e2e0000002100 */
[----:B------:R-:W0:Y:S02]  /*0020*/  S2UR UR4, SR_CTAID.X ;  /* 0x00000000000479c3 */ /* 0x000e240000002500 */
[----:B0-----:R-:W-:-:S13]  /*0030*/  LOP3.LUT P0, RZ, R0, UR4, RZ, 0xfc, !PT ;  /* 0x0000000400ff7c12 */ /* 0x001fda000f80fcff */
[----:B------:R-:W-:Y:S05]  /*0040*/  @P0 EXIT ;  /* 0x000000000000094d */ /* 0x000fea0003800000 */
[----:B------:R-:W0:Y:S08]  /*0050*/  LDC R14, c[0x0][0x390] ;  /* 0x0000e400ff0e7b82 */ /* 0x000e300000000800 */
[----:B------:R-:W0:Y:S02]  /*0060*/  LDC R5, c[0x0][0x398] ;  /* 0x0000e600ff057b82 */ /* 0x000e240000000800 */
[----:B0-----:R-:W-:-:S04]  /*0070*/  VIMNMX R0, PT, PT, R14, R5, PT ;  /* 0x000000050e007248 */ /* 0x001fc80003fe0100 */
[----:B------:R-:W-:-:S13]  /*0080*/  ISETP.GE.AND P0, PT, R0, 0x1, PT ;  /* 0x000000010000780c */ /* 0x000fda0003f06270 */
[----:B------:R-:W-:Y:S05]  /*0090*/  @!P0 EXIT ;  /* 0x000000000000894d */ /* 0x000fea0003800000 */
[----:B------:R-:W0:Y:S01]  /*00a0*/  LDC R3, c[0x0][0x394] ;  /* 0x0000e500ff037b82 */ /* 0x000e220000000800 */
[----:B------:R-:W1:Y:S01]  /*00b0*/  LDCU.64 UR16, c[0x0][0x358] ;  /* 0x00006b00ff1077ac */ /* 0x000e620008000a00 */
[----:B0-----:R-:W-:-:S04]  /*00c0*/  IMAD.IADD R3, R14, 0x1, R3 ;  /* 0x000000010e037824 */ /* 0x001fc800078e0203 */
[----:B------:R-:W-:-:S05]  /*00d0*/  IMAD.IADD R0, R3, 0x1, R14 ;  /* 0x0000000103007824 */ /* 0x000fca00078e020e */
[----:B------:R-:W-:-:S13]  /*00e0*/  R2UR UR18, R0 ;  /* 0x00000000001272ca */ /* 0x000fda00000e0000 */
[----:B------:R-:W-:-:S09]  /*00f0*/  UISETP.GE.AND UP0, UPT, UR18, 0x2, UPT ;  /* 0x000000021200788c */ /* 0x000fd2000bf06270 */
[----:B-1----:R-:W-:Y:S05]  /*0100*/  BRA.U !UP0, `(.L_x_69) ;  /* 0x0000000508407547 */ /* 0x002fea000b800000 */
[----:B------:R-:W-:Y:S02]  /*0110*/  IMAD.U32 R0, RZ, RZ, UR18 ;  /* 0x00000012ff007e24 */ /* 0x000fe4000f8e00ff */
[----:B------:R-:W-:-:S03]  /*0120*/  HFMA2 R9, -RZ, RZ, 0, 0 ;  /* 0x00000000ff097431 */ /* 0x000fc600000001ff */
[----:B------:R-:W-:-:S04]  /*0130*/  VIADDMNMX R0, R0, 0xffffffff, R5, PT ;  /* 0xffffffff00007846 */ /* 0x000fc80003800105 */
[C---:B------:R-:W-:Y:S02]  /*0140*/  ISETP.GE.AND P1, PT, R0.reuse, 0x10, PT ;  /* 0x000000100000780c */ /* 0x040fe40003f26270 */
[----:B------:R-:W-:-:S04]  /*0150*/  VIMNMX R4, PT, PT, R0, 0x1, !PT ;  /* 0x0000000100047848 */ /* 0x000fc80007fe0100 */
[----:B------:R-:W-:-:S04]  /*0160*/  LOP3.LUT R8, R4, 0xf, RZ, 0xc0, !PT ;  /* 0x0000000f04087812 */ /* 0x000fc800078ec0ff */
[----:B------:R-:W-:-:S03]  /*0170*/  ISETP.NE.AND P0, PT, R8, RZ, PT ;  /* 0x000000ff0800720c */ /* 0x000fc60003f05270 */
[----:B------:R-:W-:Y:S10]  /*0180*/  @!P1 BRA `(.L_x_70) ;  /* 0x00000000007c9947 */ /* 0x000ff40003800000 */
[----:B------:R-:W0:Y:S01]  /*0190*/  LDCU.64 UR4, c[0x0][0x3a0] ;  /* 0x00007400ff0477ac */ /* 0x000e220008000a00 */
[----:B------:R-:W-:Y:S01]  /*01a0*/  LOP3.LUT R9, R4, 0x7ffffff0, RZ, 0xc0, !PT ;  /* 0x7ffffff004097812 */ /* 0x000fe200078ec0ff */
[----:B------:R-:W-:-:S04]  /*01b0*/  IMAD.MOV.U32 R13, RZ, RZ, 0x7fffffff ;  /* 0x7fffffffff0d7424 */ /* 0x000fc800078e00ff */
[----:B------:R-:W-:Y:S01]  /*01c0*/  IMAD.MOV R0, RZ, RZ, -R9 ;  /* 0x000000ffff007224 */ /* 0x000fe200078e0a09 */
[----:B0-----:R-:W-:-:S04]  /*01d0*/  UIADD3 UR4, UP0, UPT, UR4, 0x20, URZ ;  /* 0x0000002004047890 */ /* 0x001fc8000ff1e0ff */
[----:B------:R-:W-:Y:S02]  /*01e0*/  UIADD3.X UR5, UPT, UPT, URZ, UR5, URZ, UP0, !UPT ;  /* 0x00000005ff057290 */ /* 0x000fe400087fe4ff */
[----:B------:R-:W-:-:S04]  /*01f0*/  IMAD.U32 R2, RZ, RZ, UR4 ;  /* 0x00000004ff027e24 */ /* 0x000fc8000f8e00ff */
[----:B------:R-:W-:-:S07]  /*0200*/  MOV R11, UR5 ;  /* 0x00000005000b7c02 */ /* 0x000fce0008000f00 */
.L_x_71:
[----:B0-----:R-:W-:Y:S02]  /*0210*/  IMAD.MOV.U32 R6, RZ, RZ, R2 ;  /* 0x000000ffff067224 */ /* 0x001fe400078e0002 */
[----:B------:R-:W-:Y:S02]  /*0220*/  IMAD.MOV.U32 R7, RZ, RZ, R11 ;  /* 0x000000ffff077224 */ /* 0x000fe400078e000b */
[----:B------:R-:W-:Y:S01]  /*0230*/  VIADD R0, R0, 0x10 ;  /* 0x0000001000007836 */ /* 0x000fe20000000000 */
[----:B------:R-:W-:Y:S02]  /*0240*/  IADD3 R2, P2, PT, R6, 0x40, RZ ;  /* 0x0000004006027810 */ /* 0x000fe40007f5e0ff */
[----:B------:R0:W-:Y:S02]  /*0250*/  STG.E desc[UR16][R6.64+-0x20], R13 ;  /* 0xffffe00d06007986 */ /* 0x0001e4000c101910 */
[----:B------:R-:W-:Y:S02]  /*0260*/  ISETP.NE.AND P1, PT, R0, RZ, PT ;  /* 0x000000ff0000720c */ /* 0x000fe40003f25270 */
[----:B------:R0:W-:Y:S01]  /*0270*/  STG.E desc[UR16][R6.64+-0x1c], R13 ;  /* 0xffffe40d06007986 */ /* 0x0001e2000c101910 */
[----:B------:R-:W-:-:S03]  /*0280*/  IADD3.X R11, PT, PT, RZ, R7, RZ, P2, !PT ;  /* 0x00000007ff0b7210 */ /* 0x000fc600017fe4ff */
        /* <DEDUP_REMOVED lines=15> */
.L_x_70:
[----:B------:R-:W-:Y:S05]  /*0380*/  @!P0 BRA `(.L_x_69) ;  /* 0x0000000000a08947 */ /* 0x000fea0003800000 */
[----:B------:R-:W-:Y:S02]  /*0390*/  ISETP.GE.U32.AND P0, PT, R8, 0x8, PT ;  /* 0x000000080800780c */ /* 0x000fe40003f06070 */
[----:B------:R-:W-:-:S04]  /*03a0*/  LOP3.LUT R2, R4, 0x7, RZ, 0xc0, !PT ;  /* 0x0000000704027812 */ /* 0x000fc800078ec0ff */
[----:B------:R-:W-:-:S07]  /*03b0*/  ISETP.NE.AND P1, PT, R2, RZ, PT ;  /* 0x000000ff0200720c */ /* 0x000fce0003f25270 */
[----:B------:R-:W-:Y:S06]  /*03c0*/  @!P0 BRA `(.L_x_72) ;  /* 0x0000000000308947 */ /* 0x000fec0003800000 */
[----:B0-----:R-:W0:Y:S01]  /*03d0*/  LDC.64 R6, c[0x0][0x3a0] ;  /* 0x0000e800ff067b82 */ /* 0x001e220000000a00 */
[----:B------:R-:W-:Y:S02]  /*03e0*/  IMAD.MOV.U32 R11, RZ, RZ, 0x7fffffff ;  /* 0x7fffffffff0b7424 */ /* 0x000fe400078e00ff */
[----:B0-----:R-:W-:-:S04]  /*03f0*/  IMAD.WIDE.U32 R6, R9, 0x4, R6 ;  /* 0x0000000409067825 */ /* 0x001fc800078e0006 */
        /* <DEDUP_REMOVED lines=9> */
.L_x_72:
[----:B------:R-:W-:Y:S05]  /*0490*/  @!P1 BRA `(.L_x_69) ;  /* 0x00000000005c9947 */ /* 0x000fea0003800000 */
[----:B------:R-:W-:Y:S02]  /*04a0*/  ISETP.GE.U32.AND P0, PT, R2, 0x4, PT ;  /* 0x000000040200780c */ /* 0x000fe40003f06070 */
[----:B------:R-:W-:-:S04]  /*04b0*/  LOP3.LUT R0, R4, 0x3, RZ, 0xc0, !PT ;  /* 0x0000000304007812 */ /* 0x000fc800078ec0ff */
[----:B------:R-:W-:-:S07]  /*04c0*/  ISETP.NE.AND P1, PT, R0, RZ, PT ;  /* 0x000000ff0000720c */ /* 0x000fce0003f25270 */
[----:B------:R-:W-:Y:S06]  /*04d0*/  @!P0 BRA `(.L_x_73) ;  /* 0x0000000000208947 */ /* 0x000fec0003800000 */
[----:B01----:R-:W0:Y:S01]  /*04e0*/  LDC.64 R6, c[0x0][0x3a0] ;  /* 0x0000e800ff067b82 */ /* 0x003e220000000a00 */
[----:B------:R-:W-:Y:S02]  /*04f0*/  IMAD.MOV.U32 R11, RZ, RZ, 0x7fffffff ;  /* 0x7fffffffff0b7424 */ /* 0x000fe400078e00ff */
[C---:B0-----:R-:W-:Y:S01]  /*0500*/  IMAD.WIDE.U32 R6, R9.reuse, 0x4, R6 ;  /* 0x0000000409067825 */ /* 0x041fe200078e0006 */
[----:B------:R-:W-:-:S04]  /*0510*/  IADD3 R9, PT, PT, R9, 0x4, RZ ;  /* 0x0000000409097810 */ /* 0x000fc80007ffe0ff */
[----:B------:R2:W-:Y:S04]  /*0520*/  STG.E desc[UR16][R6.64], R11 ;  /* 0x0000000b06007986 */ /* 0x0005e8000c101910 */
[----:B------:R2:W-:Y:S04]  /*0530*/  STG.E desc[UR16][R6.64+0x4], R11 ;  /* 0x0000040b06007986 */ /* 0x0005e8000c101910 */
[----:B------:R2:W-:Y:S04]  /*0540*/  STG.E desc[UR16][R6.64+0x8], R11 ;  /* 0x0000080b06007986 */ /* 0x0005e8000c101910 */
[----:B------:R2:W-:Y:S02]  /*0550*/  STG.E desc[UR16][R6.64+0xc], R11 ;  /* 0x00000c0b06007986 */ /* 0x0005e4000c101910 */
.L_x_73:
[----:B------:R-:W-:Y:S05]  /*0560*/  @!P1 BRA `(.L_x_69) ;  /* 0x0000000000289947 */ /* 0x000fea0003800000 */
[----:B012---:R-:W0:Y:S01]  /*0570*/  LDC.64 R6, c[0x0][0x3a0] ;  /* 0x0000e800ff067b82 */ /* 0x007e220000000a00 */
[----:B------:R-:W-:Y:S02]  /*0580*/  IMAD.MOV R0, RZ, RZ, -R0 ;  /* 0x000000ffff007224 */ /* 0x000fe400078e0a00 */
[----:B0-----:R-:W-:-:S04]  /*0590*/  IMAD.WIDE.U32 R6, R9, 0x4, R6 ;  /* 0x0000000409067825 */ /* 0x001fc800078e0006 */
[----:B------:R-:W-:-:S07]  /*05a0*/  IMAD.MOV.U32 R9, RZ, RZ, 0x7fffffff ;  /* 0x7fffffffff097424 */ /* 0x000fce00078e00ff */
.L_x_74:
[----:B------:R-:W-:Y:S01]  /*05b0*/  VIADD R0, R0, 0x1 ;  /* 0x0000000100007836 */ /* 0x000fe20000000000 */
[----:B------:R0:W-:Y:S04]  /*05c0*/  STG.E desc[UR16][R6.64], R9 ;  /* 0x0000000906007986 */ /* 0x0001e8000c101910 */
[----:B------:R-:W-:Y:S02]  /*05d0*/  ISETP.NE.AND P0, PT, R0, RZ, PT ;  /* 0x000000ff0000720c */ /* 0x000fe40003f05270 */
[----:B0-----:R-:W-:-:S04]  /*05e0*/  IADD3 R6, P1, PT, R6, 0x4, RZ ;  /* 0x0000000406067810 */ /* 0x001fc80007f3e0ff */
[----:B------:R-:W-:-:S07]  /*05f0*/  IADD3.X R7, PT, PT, RZ, R7, RZ, P1, !PT ;  /* 0x00000007ff077210 */ /* 0x000fce0000ffe4ff */
[----:B------:R-:W-:Y:S05]  /*0600*/  @P0 BRA `(.L_x_74) ;  /* 0xfffffffc00e80947 */ /* 0x000fea000383ffff */
.L_x_69:
[----:B------:R-:W-:-:S13]  /*0610*/  ISETP.LT.AND P0, PT, R5, UR18, PT ;  /* 0x0000001205007c0c */ /* 0x000fda000bf01270 */
[----:B------:R-:W-:Y:S05]  /*0620*/  @P0 EXIT ;  /* 0x000000000000094d */ /* 0x000fea0003800000 */
[C---:B------:R-:W-:Y:S01]  /*0630*/  ISETP.GE.U32.AND P0, PT, R14.reuse, 0x8, PT ;  /* 0x000000080e00780c */ /* 0x040fe20003f06070 */
[----:B------:R-:W-:Y:S01]  /*0640*/  IMAD.MOV.U32 R2, RZ, RZ, RZ ;  /* 0x000000ffff027224 */ /* 0x000fe200078e00ff */
[----:B------:R-:W-:Y:S02]  /*0650*/  LOP3.LUT R0, R14, 0x7, RZ, 0xc0, !PT ;  /* 0x000000070e007812 */ /* 0x000fe400078ec0ff */
[----:B------:R-:W-:Y:S02]  /*0660*/  CS2R R30, SRZ ;  /* 0x00000000001e7805 */ /* 0x000fe4000001ff00 */
[----:B------:R-:W-:-:S07]  /*0670*/  ISETP.NE.AND P1, PT, R0, RZ, PT ;  /* 0x000000ff0000720c */ /* 0x000fce0003f25270 */
[----:B------:R-:W-:Y:S06]  /*0680*/  @!P0 BRA `(.L_x_75) ;  /* 0x00000004000c8947 */ /* 0x000fec0003800000 */
[----:B------:R-:W3:Y:S01]  /*0690*/  LDCU.128 UR8, c[0x0][0x380] ;  /* 0x00007000ff0877ac */ /* 0x000ee20008000c00 */
[----:B------:R-:W-:Y:S01]  /*06a0*/  LOP3.LUT R2, R14, 0x7ffffff8, RZ, 0xc0, !PT ;  /* 0x7ffffff80e027812 */ /* 0x000fe200078ec0ff */
[----:B------:R-:W-:Y:S01]  /*06b0*/  IMAD.MOV.U32 R4, RZ, RZ, R3 ;  /* 0x000000ffff047224 */ /* 0x000fe200078e0003 */
[----:B------:R-:W-:-:S03]  /*06c0*/  CS2R R30, SRZ ;  /* 0x00000000001e7805 */ /* 0x000fc6000001ff00 */
[----:B------:R-:W-:Y:S01]  /*06d0*/  IMAD.MOV R5, RZ, RZ, -R2 ;  /* 0x000000ffff057224 */ /* 0x000fe200078e0a02 */
[----:B---3--:R-:W-:Y:S02]  /*06e0*/  UIADD3 UR6, UP0, UPT, UR8, 0x10, URZ ;  /* 0x0000001008067890 */ /* 0x008fe4000ff1e0ff */
[----:B------:R-:W-:Y:S02]  /*06f0*/  UIADD3 UR4, UP1, UPT, UR10, 0x10, URZ ;  /* 0x000000100a047890 */ /* 0x000fe4000ff3e0ff */
[----:B------:R-:W-:Y:S02]  /*0700*/  UIADD3.X UR7, UPT, UPT, URZ, UR9, URZ, UP0, !UPT ;  /* 0x00000009ff077290 */ /* 0x000fe400087fe4ff */
[----:B------:R-:W-:-:S12]  /*0710*/  UIADD3.X UR5, UPT, UPT, URZ, UR11, URZ, UP1, !UPT ;  /* 0x0000000bff057290 */ /* 0x000fd80008ffe4ff */
.L_x_76:
[----:B------:R-:W-:Y:S01]  /*0720*/  MOV R34, UR6 ;  /* 0x0000000600227c02 */ /* 0x000fe20008000f00 */
[----:B------:R-:W-:Y:S02]  /*0730*/  IMAD.U32 R35, RZ, RZ, UR7 ;  /* 0x00000007ff237e24 */ /* 0x000fe4000f8e00ff */
[----:B------:R-:W-:Y:S02]  /*0740*/  IMAD.U32 R32, RZ, RZ, UR4 ;  /* 0x00000004ff207e24 */ /* 0x000fe4000f8e00ff */
[----:B------:R-:W-:Y:S02]  /*0750*/  IMAD.U32 R33, RZ, RZ, UR5 ;  /* 0x00000005ff217e24 */ /* 0x000fe4000f8e00ff */
[----:B------:R-:W-:-:S04]  /*0760*/  IMAD.WIDE R34, R4, 0x4, R34 ;  /* 0x0000000404227825 */ /* 0x000fc800078e0222 */
[C---:B------:R-:W-:Y:S01]  /*0770*/  IMAD.WIDE R32, R4.reuse, 0x4, R32 ;  /* 0x0000000404207825 */ /* 0x040fe200078e0220 */
[----:B------:R-:W3:Y:S04]  /*0780*/  LDG.E.CONSTANT R29, desc[UR16][R34.64+-0x10] ;  /* 0xfffff010221d7981 */ /* 0x000ee8000c1e9900 */
[----:B------:R-:W4:Y:S04]  /*0790*/  LDG.E.CONSTANT R12, desc[UR16][R32.64+-0x10] ;  /* 0xfffff010200c7981 */ /* 0x000f28000c1e9900 */
[----:B------:R-:W5:Y:S04]  /*07a0*/  LDG.E.CONSTANT R20, desc[UR16][R34.64+-0xc] ;  /* 0xfffff41022147981 */ /* 0x000f68000c1e9900 */
[----:B0-----:R-:W5:Y:S04]  /*07b0*/  LDG.E.CONSTANT R13, desc[UR16][R32.64+-0xc] ;  /* 0xfffff410200d7981 */ /* 0x001f68000c1e9900 */
[----:B------:R-:W5:Y:S04]  /*07c0*/  LDG.E.CONSTANT R18, desc[UR16][R34.64+-0x8] ;  /* 0xfffff81022127981 */ /* 0x000f68000c1e9900 */
[----:B------:R-:W5:Y:S04]  /*07d0*/  LDG.E.CONSTANT R37, desc[UR16][R32.64+-0x8] ;  /* 0xfffff81020257981 */ /* 0x000f68000c1e9900 */
[----:B------:R-:W5:Y:S04]  /*07e0*/  LDG.E.CONSTANT R36, desc[UR16][R34.64+-0x4] ;  /* 0xfffffc1022247981 */ /* 0x000f68000c1e9900 */
[----:B------:R-:W5:Y:S04]  /*07f0*/  LDG.E.CONSTANT R26, desc[UR16][R32.64+-0x4] ;  /* 0xfffffc10201a7981 */ /* 0x000f68000c1e9900 */
[----:B------:R-:W5:Y:S04]  /*0800*/  LDG.E.CONSTANT R28, desc[UR16][R34.64] ;  /* 0x00000010221c7981 */ /* 0x000f68000c1e9900 */
[----:B------:R-:W5:Y:S04]  /*0810*/  LDG.E.CONSTANT R9, desc[UR16][R32.64] ;  /* 0x0000001020097981 */ /* 0x000f68000c1e9900 */
[----:B------:R-:W5:Y:S04]  /*0820*/  LDG.E.CONSTANT R15, desc[UR16][R34.64+0x4] ;  /* 0x00000410220f7981 */ /* 0x000f68000c1e9900 */
[----:B-12---:R-:W2:Y:S04]  /*0830*/  LDG.E.CONSTANT R7, desc[UR16][R32.64+0x4] ;  /* 0x0000041020077981 */ /* 0x006ea8000c1e9900 */
[----:B------:R-:W2:Y:S04]  /*0840*/  LDG.E.CONSTANT R11, desc[UR16][R34.64+0x8] ;  /* 0x00000810220b7981 */ /* 0x000ea8000c1e9900 */
[----:B------:R-:W2:Y:S04]  /*0850*/  LDG.E.CONSTANT R6, desc[UR16][R32.64+0x8] ;  /* 0x0000081020067981 */ /* 0x000ea8000c1e9900 */
[----:B------:R-:W2:Y:S04]  /*0860*/  LDG.E.CONSTANT R10, desc[UR16][R34.64+0xc] ;  /* 0x00000c10220a7981 */ /* 0x000ea8000c1e9900 */
[----:B------:R-:W2:Y:S01]  /*0870*/  LDG.E.CONSTANT R8, desc[UR16][R32.64+0xc] ;  /* 0x00000c1020087981 */ /* 0x000ea2000c1e9900 */
[----:B------:R-:W-:Y:S01]  /*0880*/  IADD3 R5, PT, PT, R5, 0x8, RZ ;  /* 0x0000000805057810 */ /* 0x000fe20007ffe0ff */
[----:B------:R-:W-:-:S03]  /*0890*/  VIADD R4, R4, 0x8 ;  /* 0x0000000804047836 */ /* 0x000fc60000000000 */
[----:B------:R-:W-:Y:S01]  /*08a0*/  ISETP.NE.AND P0, PT, R5, RZ, PT ;  /* 0x000000ff0500720c */ /* 0x000fe20003f05270 */
[----:B---3--:R-:W-:Y:S08]  /*08b0*/  F2F.F64.F32 R22, R29 ;  /* 0x0000001d00167310 */ /* 0x008ff00000201800 */
[----:B----4-:R-:W0:Y:S08]  /*08c0*/  F2F.F64.F32 R24, R12 ;  /* 0x0000000c00187310 */ /* 0x010e300000201800 */
[----:B-----5:R-:W-:Y:S01]  /*08d0*/  F2F.F64.F32 R20, R20 ;  /* 0x0000001400147310 */ /* 0x020fe20000201800 */
[----:B0-----:R-:W-:-:S07]  /*08e0*/  DADD R24, R22, -R24 ;  /* 0x0000000016187229 */ /* 0x001fce0000000818 */
[----:B------:R-:W0:Y:S01]  /*08f0*/  F2F.F64.F32 R16, R13 ;  /* 0x0000000d00107310 */ /* 0x000e220000201800 */
[----:B------:R-:W-:-:S07]  /*0900*/  DFMA R24, R24, R24, R30 ;  /* 0x000000181818722b */ /* 0x000fce000000001e */
[----:B------:R-:W-:Y:S01]  /*0910*/  F2F.F64.F32 R18, R18 ;  /* 0x0000001200127310 */ /* 0x000fe20000201800 */
        /* <DEDUP_REMOVED lines=13> */
[----:B--2---:R-:W0:Y:S01]  /*09f0*/  F2F.F64.F32 R12, R7 ;  /* 0x00000007000c7310 */ /* 0x004e220000201800 */
        /* <DEDUP_REMOVED lines=11> */
[----:B------:R-:W-:Y:S10]  /*0ab0*/  @P0 BRA `(.L_x_76) ;  /* 0xfffffffc00180947 */ /* 0x000ff4000383ffff */
.L_x_75:
[----:B------:R-:W-:Y:S05]  /*0ac0*/  @!P1 BRA `(.L_x_77) ;  /* 0x00000004000c9947 */ /* 0x000fea0003800000 */
[----:B------:R-:W-:Y:S02]  /*0ad0*/  ISETP.GE.U32.AND P0, PT, R0, 0x4, PT ;  /* 0x000000040000780c */ /* 0x000fe40003f06070 */
[----:B------:R-:W-:-:S04]  /*0ae0*/  LOP3.LUT R15, R14, 0x3, RZ, 0xc0, !PT ;  /* 0x000000030e0f7812 */ /* 0x000fc800078ec0ff */
[----:B------:R-:W-:-:S07]  /*0af0*/  ISETP.NE.AND P1, PT, R15, RZ, PT ;  /* 0x000000ff0f00720c */ /* 0x000fce0003f25270 */
[----:B------:R-:W-:Y:S06]  /*0b00*/  @!P0 BRA `(.L_x_78) ;  /* 0x0000000000788947 */ /* 0x000fec0003800000 */
[----:B-12---:R-:W1:Y:S01]  /*0b10*/  LDC.64 R10, c[0x0][0x380] ;  /* 0x0000e000ff0a7b82 */ /* 0x006e620000000a00 */
[----:B------:R-:W-:-:S07]  /*0b20*/  IMAD.IADD R5, R3, 0x1, R2 ;  /* 0x0000000103057824 */ /* 0x000fce00078e0202 */
[----:B------:R-:W2:Y:S01]  /*0b30*/  LDC.64 R16, c[0x0][0x388] ;  /* 0x0000e200ff107b82 */ /* 0x000ea20000000a00 */
[----:B-1----:R-:W-:-:S05]  /*0b40*/  IMAD.WIDE R10, R5, 0x4, R10 ;  /* 0x00000004050a7825 */ /* 0x002fca00078e020a */
[----:B------:R-:W0:Y:S01]  /*0b50*/  LDG.E.CONSTANT R0, desc[UR16][R10.64] ;  /* 0x000000100a007981 */ /* 0x000e22000c1e9900 */
[----:B--2---:R-:W-:-:S03]  /*0b60*/  IMAD.WIDE R16, R5, 0x4, R16 ;  /* 0x0000000405107825 */ /* 0x004fc600078e0210 */
[----:B------:R-:W2:Y:S04]  /*0b70*/  LDG.E.CONSTANT R23, desc[UR16][R10.64+0x4] ;  /* 0x000004100a177981 */ /* 0x000ea8000c1e9900 */
[----:B------:R-:W3:Y:S04]  /*0b80*/  LDG.E.CONSTANT R22, desc[UR16][R16.64] ;  /* 0x0000001010167981 */ /* 0x000ee8000c1e9900 */
[----:B------:R-:W4:Y:S04]  /*0b90*/  LDG.E.CONSTANT R20, desc[UR16][R16.64+0x4] ;  /* 0x0000041010147981 */ /* 0x000f28000c1e9900 */
[----:B------:R-:W5:Y:S04]  /*0ba0*/  LDG.E.CONSTANT R24, desc[UR16][R10.64+0x8] ;  /* 0x000008100a187981 */ /* 0x000f68000c1e9900 */
[----:B------:R-:W5:Y:S04]  /*0bb0*/  LDG.E.CONSTANT R8, desc[UR16][R16.64+0x8] ;  /* 0x0000081010087981 */ /* 0x000f68000c1e9900 */
[----:B------:R-:W5:Y:S04]  /*0bc0*/  LDG.E.CONSTANT R25, desc[UR16][R10.64+0xc] ;  /* 0x00000c100a197981 */ /* 0x000f68000c1e9900 */
[----:B------:R-:W5:Y:S01]  /*0bd0*/  LDG.E.CONSTANT R26, desc[UR16][R16.64+0xc] ;  /* 0x00000c10101a7981 */ /* 0x000f62000c1e9900 */
[----:B------:R-:W-:Y:S01]  /*0be0*/  VIADD R2, R2, 0x4 ;  /* 0x0000000402027836 */ /* 0x000fe20000000000 */
[----:B0-----:R-:W-:Y:S08]  /*0bf0*/  F2F.F64.F32 R12, R0 ;  /* 0x00000000000c7310 */ /* 0x001ff00000201800 */
[----:B---3--:R-:W0:Y:S08]  /*0c00*/  F2F.F64.F32 R18, R22 ;  /* 0x0000001600127310 */ /* 0x008e300000201800 */
[----:B--2---:R-:W-:Y:S08]  /*0c10*/  F2F.F64.F32 R6, R23 ;  /* 0x0000001700067310 */ /* 0x004ff00000201800 */
[----:B----4-:R-:W1:Y:S01]  /*0c20*/  F2F.F64.F32 R20, R20 ;  /* 0x0000001400147310 */ /* 0x010e620000201800 */
[----:B0-----:R-:W-:-:S07]  /*0c30*/  DADD R12, R12, -R18 ;  /* 0x000000000c0c7229 */ /* 0x001fce0000000812 */
[----:B-----5:R-:W-:Y:S01]  /*0c40*/  F2F.F64.F32 R4, R24 ;  /* 0x0000001800047310 */ /* 0x020fe20000201800 */
        /* <DEDUP_REMOVED lines=10> */
.L_x_78:
[----:B------:R-:W-:Y:S05]  /*0cf0*/  @!P1 BRA `(.L_x_77) ;  /* 0x0000000000809947 */ /* 0x000fea0003800000 */
[----:B------:R-:W3:Y:S01]  /*0d00*/  LDC.64 R4, c[0x0][0x380] ;  /* 0x0000e000ff047b82 */ /* 0x000ee20000000a00 */
[----:B------:R-:W-:Y:S02]  /*0d10*/  ISETP.NE.AND P0, PT, R15, 0x1, PT ;  /* 0x000000010f00780c */ /* 0x000fe40003f05270 */
[----:B------:R-:W-:-:S04]  /*0d20*/  LOP3.LUT R0, R14, 0x1, RZ, 0xc0, !PT ;  /* 0x000000010e007812 */ /* 0x000fc800078ec0ff */
[----:B------:R-:W-:Y:S01]  /*0d30*/  ISETP.NE.U32.AND P1, PT, R0, 0x1, PT ;  /* 0x000000010000780c */ /* 0x000fe20003f25070 */
[----:B012---:R-:W0:Y:S06]  /*0d40*/  LDC.64 R6, c[0x0][0x388] ;  /* 0x0000e200ff067b82 */ /* 0x007e2c0000000a00 */
[----:B------:R-:W-:Y:S01]  /*0d50*/  @P0 IADD3 R13, PT, PT, R3, R2, RZ ;  /* 0x00000002030d0210 */ /* 0x000fe20007ffe0ff */
[----:B------:R-:W-:Y:S01]  /*0d60*/  @P0 VIADD R2, R2, 0x2 ;  /* 0x0000000202020836 */ /* 0x000fe20000000000 */
[----:B------:R-:W1:Y:S08]  /*0d70*/  LDC.64 R10, c[0x0][0x380] ;  /* 0x0000e000ff0a7b82 */ /* 0x000e700000000a00 */
[----:B------:R-:W2:Y:S01]  /*0d80*/  LDC.64 R16, c[0x0][0x388] ;  /* 0x0000e200ff107b82 */ /* 0x000ea20000000a00 */
[----:B---3--:R-:W-:-:S05]  /*0d90*/  @P0 IMAD.WIDE R8, R13, 0x4, R4 ;  /* 0x000000040d080825 */ /* 0x008fca00078e0204 */
[----:B------:R-:W3:Y:S01]  /*0da0*/  @P0 LDG.E.CONSTANT R0, desc[UR16][R8.64] ;  /* 0x0000001008000981 */ /* 0x000ee2000c1e9900 */
[----:B0-----:R-:W-:-:S03]  /*0db0*/  @P0 IMAD.WIDE R12, R13, 0x4, R6 ;  /* 0x000000040d0c0825 */ /* 0x001fc600078e0206 */
[----:B------:R-:W4:Y:S04]  /*0dc0*/  @P0 LDG.E.CONSTANT R22, desc[UR16][R8.64+0x4] ;  /* 0x0000041008160981 */ /* 0x000f28000c1e9900 */
[----:B------:R-:W5:Y:S01]  /*0dd0*/  @P0 LDG.E.CONSTANT R15, desc[UR16][R12.64] ;  /* 0x000000100c0f0981 */ /* 0x000f62000c1e9900 */
[----:B------:R-:W-:-:S03]  /*0de0*/  @!P1 IMAD.IADD R7, R3, 0x1, R2 ;  /* 0x0000000103079824 */ /* 0x000fc600078e0202 */
[----:B------:R-:W4:Y:S01]  /*0df0*/  @P0 LDG.E.CONSTANT R20, desc[UR16][R12.64+0x4] ;  /* 0x000004100c140981 */ /* 0x000f22000c1e9900 */
[----:B-1----:R-:W-:-:S04]  /*0e00*/  @!P1 IMAD.WIDE R2, R7, 0x4, R10 ;  /* 0x0000000407029825 */ /* 0x002fc800078e020a */
[----:B--2---:R-:W-:Y:S02]  /*0e10*/  @!P1 IMAD.WIDE R6, R7, 0x4, R16 ;  /* 0x0000000407069825 */ /* 0x004fe400078e0210 */
[----:B------:R-:W2:Y:S04]  /*0e20*/  @!P1 LDG.E.CONSTANT R2, desc[UR16][R2.64] ;  /* 0x0000001002029981 */ /* 0x000ea8000c1e9900 */
[----:B------:R-:W2:Y:S01]  /*0e30*/  @!P1 LDG.E.CONSTANT R6, desc[UR16][R6.64] ;  /* 0x0000001006069981 */ /* 0x000ea2000c1e9900 */
[----:B---3--:R-:W-:Y:S08]  /*0e40*/  @P0 F2F.F64.F32 R10, R0 ;  /* 0x00000000000a0310 */ /* 0x008ff00000201800 */
[----:B-----5:R-:W0:Y:S08]  /*0e50*/  @P0 F2F.F64.F32 R16, R15 ;  /* 0x0000000f00100310 */ /* 0x020e300000201800 */
[----:B----4-:R-:W-:Y:S08]  /*0e60*/  @P0 F2F.F64.F32 R18, R22 ;  /* 0x0000001600120310 */ /* 0x010ff00000201800 */
[----:B------:R-:W1:Y:S01]  /*0e70*/  @P0 F2F.F64.F32 R20, R20 ;  /* 0x0000001400140310 */ /* 0x000e620000201800 */
[----:B0-----:R-:W-:-:S07]  /*0e80*/  @P0 DADD R10, R10, -R16 ;  /* 0x000000000a0a0229 */ /* 0x001fce0000000810 */
[----:B--2---:R-:W-:Y:S01]  /*0e90*/  @!P1 F2F.F64.F32 R4, R2 ;  /* 0x0000000200049310 */ /* 0x004fe20000201800 */
[----:B------:R-:W-:-:S07]  /*0ea0*/  @P0 DFMA R10, R10, R10, R30 ;  /* 0x0000000a0a0a022b */ /* 0x000fce000000001e */
[----:B------:R-:W0:Y:S01]  /*0eb0*/  @!P1 F2F.F64.F32 R8, R6 ;  /* 0x0000000600089310 */ /* 0x000e220000201800 */
[----:B-1----:R-:W-:-:S08]  /*0ec0*/  @P0 DADD R18, R18, -R20 ;  /* 0x0000000012120229 */ /* 0x002fd00000000814 */
[----:B------:R-:W-:Y:S02]  /*0ed0*/  @P0 DFMA R30, R18, R18, R10 ;  /* 0x00000012121e022b */ /* 0x000fe4000000000a */
[----:B0-----:R-:W-:-:S08]  /*0ee0*/  @!P1 DADD R4, R4, -R8 ;  /* 0x0000000004049229 */ /* 0x001fd00000000808 */
[----:B------:R-:W-:-:S11]  /*0ef0*/  @!P1 DFMA R30, R4, R4, R30 ;  /* 0x00000004041e922b */ /* 0x000fd6000000001e */
.L_x_77:
[----:B------:R-:W3:Y:S01]  /*0f00*/  I2F.F64.U32 R14, R14 ;  /* 0x0000000e000e7312 */ /* 0x000ee20000201800 */
[----:B------:R-:W-:Y:S01]  /*0f10*/  IMAD.MOV.U32 R2, RZ, RZ, 0x1 ;  /* 0x00000001ff027424 */ /* 0x000fe200078e00ff */
[----:B------:R-:W-:-:S06]  /*0f20*/  FSETP.GEU.AND P1, PT, |R31|, 6.5827683646048100446e-37, PT ;  /* 0x036000001f00780b */ /* 0x000fcc0003f2e200 */
[----:B---3--:R-:W3:Y:S02]  /*0f30*/  MUFU.RCP64H R3, R15 ;  /* 0x0000000f00037308 */ /* 0x008ee40000001800 */
[----:B---3--:R-:W-:-:S08]  /*0f40*/  DFMA R4, -R14, R2, 1 ;  /* 0x3ff000000e04742b */ /* 0x008fd00000000102 */
[----:B------:R-:W-:-:S08]  /*0f50*/  DFMA R4, R4, R4, R4 ;  /* 0x000000040404722b */ /* 0x000fd00000000004 */
[----:B------:R-:W-:-:S08]  /*0f60*/  DFMA R4, R2, R4, R2 ;  /* 0x000000040204722b */ /* 0x000fd00000000002 */
[----:B------:R-:W-:-:S08]  /*0f70*/  DFMA R2, -R14, R4, 1 ;  /* 0x3ff000000e02742b */ /* 0x000fd00000000104 */
[----:B------:R-:W-:-:S08]  /*0f80*/  DFMA R2, R4, R2, R4 ;  /* 0x000000020402722b */ /* 0x000fd00000000004 */
[----:B------:R-:W-:-:S08]  /*0f90*/  DMUL R4, R30, R2 ;  /* 0x000000021e047228 */ /* 0x000fd00000000000 */
[----:B012---:R-:W-:-:S08]  /*0fa0*/  DFMA R6, -R14, R4, R30 ;  /* 0x000000040e06722b */ /* 0x007fd0000000011e */
[----:B------:R-:W-:-:S10]  /*0fb0*/  DFMA R2, R2, R6, R4 ;  /* 0x000000060202722b */ /* 0x000fd40000000004 */
[----:B------:R-:W-:-:S05]  /*0fc0*/  FFMA R0, RZ, R15, R3 ;  /* 0x0000000fff007223 */ /* 0x000fca0000000003 */
[----:B------:R-:W-:-:S13]  /*0fd0*/  FSETP.GT.AND P0, PT, |R0|, 1.469367938527859385e-39, PT ;  /* 0x001000000000780b */ /* 0x000fda0003f04200 */
[----:B------:R-:W-:Y:S05]  /*0fe0*/  @P0 BRA P1, `(.L_x_79) ;  /* 0x0000000000180947 */ /* 0x000fea0000800000 */
[----:B------:R-:W-:Y:S01]  /*0ff0*/  MOV R20, R30 ;  /* 0x0000001e00147202 */ /* 0x000fe20000000f00 */
[----:B------:R-:W-:Y:S01]  /*1000*/  IMAD.MOV.U32 R21, RZ, RZ, R31 ;  /* 0x000000ffff157224 */ /* 0x000fe200078e001f */
[----:B------:R-:W-:Y:S01]  /*1010*/  MOV R4, 0x1050 ;  /* 0x0000105000047802 */ /* 0x000fe20000000f00 */
[----:B------:R-:W-:Y:S02]  /*1020*/  IMAD.MOV.U32 R18, RZ, RZ, R14 ;  /* 0x000000ffff127224 */ /* 0x000fe400078e000e */
[----:B------:R-:W-:-:S07]  /*1030*/  IMAD.MOV.U32 R19, RZ, RZ, R15 ;  /* 0x000000ffff137224 */ /* 0x000fce00078e000f */
[----:B------:R-:W-:Y:S05]  /*1040*/  CALL.REL.NOINC `($__internal_4_$__cuda_sm20_div_rn_f64_full) ;  /* 0x0000002000c07944 */ /* 0x000fea0003c00000 */
.L_x_79:
        /* <DEDUP_REMOVED lines=19> */
[----:B------:R-:W-:Y:S01]  /*1180*/  MOV R20, 0x11e0 ;  /* 0x000011e000147802 */ /* 0x000fe20000000f00 */
[----:B------:R-:W-:Y:S02]  /*1190*/  IMAD.MOV.U32 R16, RZ, RZ, R12 ;  /* 0x000000ffff107224 */ /* 0x000fe400078e000c */
[----:B------:R-:W-:Y:S02]  /*11a0*/  IMAD.MOV.U32 R4, RZ, RZ, R10 ;  /* 0x000000ffff047224 */ /* 0x000fe400078e000a */
[----:B------:R-:W-:Y:S02]  /*11b0*/  IMAD.MOV.U32 R3, RZ, RZ, R11 ;  /* 0x000000ffff037224 */ /* 0x000fe400078e000b */
[----:B------:R-:W-:-:S07]  /*11c0*/  IMAD.MOV.U32 R23, RZ, RZ, R7 ;  /* 0x000000ffff177224 */ /* 0x000fce00078e0007 */
[----:B------:R-:W-:Y:S05]  /*11d0*/  CALL.REL.NOINC `($__internal_5_$__cuda_sm20_dsqrt_rn_f64_mediumpath_v1) ;  /* 0x0000002400c07944 */ /* 0x000fea0003c00000 */
.L_x_80:
[----:B------:R-:W0:Y:S01]  /*11e0*/  LDCU UR11, c[0x0][0x398] ;  /* 0x00007300ff0b77ac */ /* 0x000e220008000800 */
[----:B------:R-:W1:Y:S01]  /*11f0*/  F2F.F32.F64 R5, R4 ;  /* 0x0000000400057310 */ /* 0x000e620000301000 */
[----:B------:R-:W2:Y:S01]  /*1200*/  LDCU.64 UR4, c[0x0][0x3a0] ;  /* 0x00007400ff0477ac */ /* 0x000ea20008000a00 */
[----:B0-----:R-:W-:Y:S02]  /*1210*/  UISETP.GE.AND UP0, UPT, UR18, UR11, UPT ;  /* 0x0000000b1200728c */ /* 0x001fe4000bf06270 */
[----:B--2---:R-:W-:-:S04]  /*1220*/  UIMAD.WIDE UR4, UR18, 0x4, UR4 ;  /* 0x00000004120478a5 */ /* 0x004fc8000f8e0204 */
[----:B------:R-:W-:Y:S02]  /*1230*/  PLOP3.LUT P0, PT, PT, PT, UP0, 0x80, 0x8 ;  /* 0x000000000008781c */ /* 0x000fe40003f0f008 */
[----:B------:R-:W-:Y:S01]  /*1240*/  MOV R2, UR4 ;  /* 0x0000000400027c02 */ /* 0x000fe20008000f00 */
[----:B------:R-:W-:-:S05]  /*1250*/  IMAD.U32 R3, RZ, RZ, UR5 ;  /* 0x00000005ff037e24 */ /* 0x000fca000f8e00ff */
[----:B-1----:R0:W-:Y:S05]  /*1260*/  STG.E desc[UR16][R2.64+-0x4], R5 ;  /* 0xfffffc0502007986 */ /* 0x0021ea000c101910 */
[----:B------:R-:W-:Y:S05]  /*1270*/  @P0 EXIT ;  /* 0x000000000000094d */ /* 0x000fea0003800000 */
[----:B------:R-:W1:Y:S02]  /*1280*/  LDCU.64 UR6, c[0x0][0x390] ;  /* 0x00007200ff0677ac */ /* 0x000e640008000a00 */
[----:B-1----:R-:W-:Y:S02]  /*1290*/  UIADD3 UR4, UPT, UPT, -UR11, UR7, URZ ;  /* 0x000000070b047290 */ /* 0x002fe4000fffe1ff */
[----:B------:R-:W-:Y:S02]  /*12a0*/  UIADD3 UR11, UPT, UPT, -UR18, UR11, URZ ;  /* 0x0000000b120b7290 */ /* 0x000fe4000fffe1ff */
[----:B------:R-:W-:-:S04]  /*12b0*/  ULEA UR4, UR6, UR4, 0x1 ;  /* 0x0000000406047291 */ /* 0x000fc8000f8e08ff */
[----:B------:R-:W-:-:S09]  /*12c0*/  UISETP.GT.U32.AND UP0, UPT, UR4, -0x4, UPT ;  /* 0xfffffffc0400788c */ /* 0x000fd2000bf04070 */
[----:B------:R-:W-:Y:S05]  /*12d0*/  BRA.U UP0, `(.L_x_81) ;  /* 0x0000001100bc7547 */ /* 0x000fea000b800000 */
[----:B------:R-:W1:Y:S01]  /*12e0*/  LDCU.128 UR12, c[0x0][0x380] ;  /* 0x00007000ff0c77ac */ /* 0x000e620008000c00 */
[----:B------:R-:W-:Y:S01]  /*12f0*/  UIMAD.WIDE UR4, UR6, 0x4, URZ ;  /* 0x00000004060478a5 */ /* 0x000fe2000f8e02ff */
[----:B------:R-:W2:Y:S01]  /*1300*/  LDCU.64 UR24, c[0x0][0x3a0] ;  /* 0x00007400ff1877ac */ /* 0x000ea20008000a00 */
[----:B------:R-:W3:Y:S02]  /*1310*/  LDCU UR19, c[0x0][0x390] ;  /* 0x00007200ff1377ac */ /* 0x000ee40008000800 */
[----:B-1----:R-:W-:Y:S02]  /*1320*/  UIADD3 UR9, UP0, UPT, -UR4, UR12, URZ ;  /* 0x0000000c04097290 */ /* 0x002fe4000ff1e1ff */
[----:B------:R-:W-:Y:S02]  /*1330*/  UIADD3 UR7, UP1, UPT, -UR4, UR14, URZ ;  /* 0x0000000e04077290 */ /* 0x000fe4000ff3e1ff */
[----:B------:R-:W-:Y:S02]  /*1340*/  ULOP3.LUT UR4, UR11, 0xfffffffc, URZ, 0xc0, !UPT ;  /* 0xfffffffc0b047892 */ /* 0x000fe4000f8ec0ff */
[----:B------:R-:W-:-:S02]  /*1350*/  UIADD3.X UR10, UPT, UPT, ~UR5, UR13, URZ, UP0, !UPT ;  /* 0x0000000d050a7290 */ /* 0x000fc400087fe5ff */
[----:B------:R-:W-:Y:S02]  /*1360*/  UIADD3.X UR8, UPT, UPT, ~UR5, UR15, URZ, UP1, !UPT ;  /* 0x0000000f05087290 */ /* 0x000fe40008ffe5ff */
[----:B--23--:R-:W-:-:S12]  /*1370*/  UIADD3 UR6, UPT, UPT, -UR4, URZ, URZ ;  /* 0x000000ff04067290 */ /* 0x00cfd8000fffe1ff */
.L_x_90:
[----:B------:R-:W-:Y:S01]  /*1380*/  UMOV UR4, UR9 ;  /* 0x0000000900047c82 */ /* 0x000fe20008000000 */
[----:B------:R-:W-:Y:S02]  /*1390*/  UMOV UR5, UR10 ;  /* 0x0000000a00057c82 */ /* 0x000fe40008000000 */
[----:B------:R-:W-:-:S03]  /*13a0*/  UIMAD.WIDE UR12, UR18, 0x4, UR4 ;  /* 0x00000004120c78a5 */ /* 0x000fc6000f8e0204 */
[----:B------:R-:W-:Y:S01]  /*13b0*/  UMOV UR4, UR7 ;  /* 0x0000000700047c82 */ /* 0x000fe20008000000 */
[----:B------:R-:W-:Y:S01]  /*13c0*/  UMOV UR5, UR8 ;  /* 0x0000000800057c82 */ /* 0x000fe20008000000 */
[----:B------:R-:W-:Y:S02]  /*13d0*/  UIMAD.WIDE.U32 UR20, UR19, 0x4, UR12 ;  /* 0x00000004131478a5 */ /* 0x000fe4000f8e000c */
[----:B------:R-:W-:Y:S01]  /*13e0*/  IMAD.U32 R8, RZ, RZ, UR12 ;  /* 0x0000000cff087e24 */ /* 0x000fe2000f8e00ff */
[----:B------:R-:W-:Y:S01]  /*13f0*/  UIMAD.WIDE UR14, UR18, 0x4, UR4 ;  /* 0x00000004120e78a5 */ /* 0x000fe2000f8e0204 */
[----:B------:R-:W-:-:S03]  /*1400*/  IMAD.U32 R9, RZ, RZ, UR13 ;  /* 0x0000000dff097e24 */ /* 0x000fc6000f8e00ff */
[----:B------:R-:W-:Y:S01]  /*1410*/  UIMAD.WIDE.U32 UR22, UR19, 0x4, UR14 ;  /* 0x00000004131678a5 */ /* 0x000fe2000f8e000e */
[----:B------:R-:W-:Y:S01]  /*1420*/  IMAD.U32 R18, RZ, RZ, UR20 ;  /* 0x00000014ff127e24 */ /* 0x000fe2000f8e00ff */
[----:B------:R-:W-:Y:S01]  /*1430*/  MOV R16, UR14 ;  /* 0x0000000e00107c02 */ /* 0x000fe20008000f00 */
[----:B------:R-:W-:Y:S01]  /*1440*/  IMAD.U32 R17, RZ, RZ, UR15 ;  /* 0x0000000fff117e24 */ /* 0x000fe2000f8e00ff */
[----:B------:R-:W0:Y:S01]  /*1450*/  LDG.E.CONSTANT R0, desc[UR16][R8.64] ;  /* 0x0000001008007981 */ /* 0x000e22000c1e9900 */
[----:B------:R-:W-:Y:S01]  /*1460*/  MOV R19, UR21 ;  /* 0x0000001500137c02 */ /* 0x000fe20008000f00 */
[----:B------:R-:W-:Y:S02]  /*1470*/  IMAD.U32 R20, RZ, RZ, UR22 ;  /* 0x00000016ff147e24 */ /* 0x000fe4000f8e00ff */
[----:B------:R-:W2:Y:S01]  /*1480*/  LDG.E.CONSTANT R16, desc[UR16][R16.64] ;  /* 0x0000001010107981 */ /* 0x000ea2000c1e9900 */
[----:B------:R-:W-:-:S03]  /*1490*/  IMAD.U32 R21, RZ, RZ, UR23 ;  /* 0x00000017ff157e24 */ /* 0x000fc6000f8e00ff */
[----:B------:R-:W3:Y:S04]  /*14a0*/  LDG.E.CONSTANT R18, desc[UR16][R18.64] ;  /* 0x0000001012127981 */ /* 0x000ee8000c1e9900 */
[----:B------:R-:W4:Y:S01]  /*14b0*/  LDG.E.CONSTANT R20, desc[UR16][R20.64] ;  /* 0x0000001014147981 */ /* 0x000f22000c1e9900 */
[----:B-1----:R-:W1:Y:S01]  /*14c0*/  MUFU.RCP64H R11, R15 ;  /* 0x0000000f000b7308 */ /* 0x002e620000001800 */
[----:B------:R-:W-:-:S06]  /*14d0*/  HFMA2 R10, -RZ, RZ, 0, 5.9604644775390625e-08 ;  /* 0x00000001ff0a7431 */ /* 0x000fcc00000001ff */
[----:B-1----:R-:W-:-:S08]  /*14e0*/  DFMA R12, -R14, R10, 1 ;  /* 0x3ff000000e0c742b */ /* 0x002fd0000000010a */
[----:B------:R-:W-:-:S08]  /*14f0*/  DFMA R12, R12, R12, R12 ;  /* 0x0000000c0c0c722b */ /* 0x000fd0000000000c */
[----:B------:R-:W-:Y:S01]  /*1500*/  DFMA R12, R10, R12, R10 ;  /* 0x0000000c0a0c722b */ /* 0x000fe2000000000a */
[----:B------:R-:W-:Y:S02]  /*1510*/  UIADD3 UR6, UPT, UPT, UR6, 0x4, URZ ;  /* 0x0000000406067890 */ /* 0x000fe4000fffe0ff */
[----:B------:R-:W-:Y:S02]  /*1520*/  UIMAD.WIDE UR4, UR18, 0x4, UR24 ;  /* 0x00000004120478a5 */ /* 0x000fe4000f8e0218 */
[----:B------:R-:W-:Y:S01]  /*1530*/  UISETP.NE.AND UP0, UPT, UR6, URZ, UPT ;  /* 0x000000ff0600728c */ /* 0x000fe2000bf05270 */
[----:B0-----:R-:W-:Y:S08]  /*1540*/  F2F.F64.F32 R2, R0 ;  /* 0x0000000000027310 */ /* 0x001ff00000201800 */
[----:B--2---:R-:W0:Y:S08]  /*1550*/  F2F.F64.F32 R4, R16 ;  /* 0x0000001000047310 */ /* 0x004e300000201800 */
[----:B---3--:R-:W-:Y:S08]  /*1560*/  F2F.F64.F32 R6, R18 ;  /* 0x0000001200067310 */ /* 0x008ff00000201800 */
        /* <DEDUP_REMOVED lines=20> */
[----:B------:R-:W-:Y:S05]  /*16b0*/  CALL.REL.NOINC `($__internal_4_$__cuda_sm20_div_rn_f64_full) ;  /* 0x0000001c00247944 */ /* 0x000fea0003c00000 */
.L_x_82:
        /* <DEDUP_REMOVED lines=24> */
[----:B------:R-:W-:Y:S05]  /*1840*/  CALL.REL.NOINC `($__internal_5_$__cuda_sm20_dsqrt_rn_f64_mediumpath_v1) ;  /* 0x0000002000247944 */ /* 0x000fea0003c00000 */
.L_x_83:
[----:B------:R-:W-:Y:S01]  /*1850*/  IMAD.U32 R18, RZ, RZ, UR14 ;  /* 0x0000000eff127e24 */ /* 0x000fe2000f8e00ff */
[----:B------:R-:W-:Y:S01]  /*1860*/  MOV R11, UR13 ;  /* 0x0000000d000b7c02 */ /* 0x000fe20008000f00 */
[----:B------:R-:W-:Y:S01]  /*1870*/  IMAD.U32 R10, RZ, RZ, UR12 ;  /* 0x0000000cff0a7e24 */ /* 0x000fe2000f8e00ff */
[----:B------:R-:W-:Y:S01]  /*1880*/  MOV R20, UR20 ;  /* 0x0000001400147c02 */ /* 0x000fe20008000f00 */
[----:B------:R-:W-:Y:S02]  /*1890*/  IMAD.U32 R19, RZ, RZ, UR15 ;  /* 0x0000000fff137e24 */ /* 0x000fe4000f8e00ff */
[----:B------:R-:W-:Y:S01]  /*18a0*/  IMAD.U32 R21, RZ, RZ, UR21 ;  /* 0x00000015ff157e24 */ /* 0x000fe2000f8e00ff */
[----:B------:R-:W2:Y:S01]  /*18b0*/  LDG.E.CONSTANT R0, desc[UR16][R10.64+0x4] ;  /* 0x000004100a007981 */ /* 0x000ea2000c1e9900 */
[----:B------:R-:W-:-:S03]  /*18c0*/  IMAD.U32 R22, RZ, RZ, UR22 ;  /* 0x00000016ff167e24 */ /* 0x000fc6000f8e00ff */
[----:B------:R-:W3:Y:S01]  /*18d0*/  LDG.E.CONSTANT R18, desc[UR16][R18.64+0x4] ;  /* 0x0000041012127981 */ /* 0x000ee2000c1e9900 */
[----:B------:R-:W-:-:S03]  /*18e0*/  MOV R23, UR23 ;  /* 0x0000001700177c02 */ /* 0x000fc60008000f00 */
[----:B------:R-:W4:Y:S04]  /*18f0*/  LDG.E.CONSTANT R20, desc[UR16][R20.64+0x4] ;  /* 0x0000041014147981 */ /* 0x000f28000c1e9900 */
[----:B------:R-:W5:Y:S01]  /*1900*/  LDG.E.CONSTANT R22, desc[UR16][R22.64+0x4] ;  /* 0x0000041016167981 */ /* 0x000f62000c1e9900 */
[----:B------:R-:W0:Y:S01]  /*1910*/  MUFU.RCP64H R13, R15 ;  /* 0x0000000f000d7308 */ /* 0x000e220000001800 */
[----:B------:R-:W-:-:S07]  /*1920*/  IMAD.MOV.U32 R12, RZ, RZ, 0x1 ;  /* 0x00000001ff0c7424 */ /* 0x000fce00078e00ff */
[----:B------:R-:W-:Y:S01]  /*1930*/  F2F.F32.F64 R5, R4 ;  /* 0x0000000400057310 */ /* 0x000fe20000301000 */
[----:B0-----:R-:W-:-:S08]  /*1940*/  DFMA R16, -R14, R12, 1 ;  /* 0x3ff000000e10742b */ /* 0x001fd0000000010c */
[----:B------:R-:W-:-:S08]  /*1950*/  DFMA R16, R16, R16, R16 ;  /* 0x000000101010722b */ /* 0x000fd00000000010 */
[----:B------:R-:W-:Y:S01]  /*1960*/  DFMA R16, R12, R16, R12 ;  /* 0x000000100c10722b */ /* 0x000fe2000000000c */
[----:B--2---:R-:W-:Y:S08]  /*1970*/  F2F.F64.F32 R2, R0 ;  /* 0x0000000000027310 */ /* 0x004ff00000201800 */
[----:B---3--:R-:W0:Y:S08]  /*1980*/  F2F.F64.F32 R6, R18 ;  /* 0x0000001200067310 */ /* 0x008e300000201800 */
[----:B----4-:R-:W-:Y:S01]  /*1990*/  F2F.F64.F32 R8, R20 ;  /* 0x0000001400087310 */ /* 0x010fe20000201800 */
[----:B0-----:R-:W-:-:S07]  /*19a0*/  DADD R2, R2, -R6 ;  /* 0x0000000002027229 */ /* 0x001fce0000000806 */
[----:B-----5:R-:W0:Y:S01]  /*19b0*/  F2F.F64.F32 R10, R22 ;  /* 0x00000016000a7310 */ /* 0x020e220000201800 */
[----:B------:R-:W-:Y:S02]  /*19c0*/  DFMA R6, -R14, R16, 1 ;  /* 0x3ff000000e06742b */ /* 0x000fe40000000110 */
[----:B------:R-:W-:-:S06]  /*19d0*/  DMUL R2, R2, R2 ;  /* 0x0000000202027228 */ /* 0x000fcc0000000000 */
[----:B------:R-:W-:Y:S02]  /*19e0*/  DFMA R16, R16, R6, R16 ;  /* 0x000000061010722b */ /* 0x000fe40000000010 */
[----:B0-----:R-:W-:-:S08]  /*19f0*/  DADD R8, R8, -R10 ;  /* 0x0000000008087229 */ /* 0x001fd0000000080a */
[----:B------:R-:W-:Y:S01]  /*1a00*/  DFMA R2, R8, R8, -R2 ;  /* 0x000000080802722b */ /* 0x000fe20000000802 */
[----:B------:R-:W-:Y:S01]  /*1a10*/  IMAD.U32 R8, RZ, RZ, UR4 ;  /* 0x00000004ff087e24 */ /* 0x000fe2000f8e00ff */
[----:B------:R-:W-:-:S06]  /*1a20*/  MOV R9, UR5 ;  /* 0x0000000500097c02 */ /* 0x000fcc0008000f00 */
[----:B------:R-:W-:Y:S01]  /*1a30*/  DADD R30, R30, R2 ;  /* 0x000000001e1e7229 */ /* 0x000fe20000000002 */
[----:B------:R0:W-:Y:S07]  /*1a40*/  STG.E desc[UR16][R8.64], R5 ;  /* 0x0000000508007986 */ /* 0x0001ee000c101910 */
[----:B------:R-:W-:Y:S02]  /*1a50*/  DMUL R2, R16, R30 ;  /* 0x0000001e10027228 */ /* 0x000fe40000000000 */
[----:B------:R-:W-:-:S06]  /*1a60*/  FSETP.GEU.AND P1, PT, |R31|, 6.5827683646048100446e-37, PT ;  /* 0x036000001f00780b */ /* 0x000fcc0003f2e200 */
[----:B------:R-:W-:-:S08]  /*1a70*/  DFMA R6, -R14, R2, R30 ;  /* 0x000000020e06722b */ /* 0x000fd0000000011e */
[----:B------:R-:W-:-:S10]  /*1a80*/  DFMA R2, R16, R6, R2 ;  /* 0x000000061002722b */ /* 0x000fd40000000002 */
[----:B------:R-:W-:-:S05]  /*1a90*/  FFMA R0, RZ, R15, R3 ;  /* 0x0000000fff007223 */ /* 0x000fca0000000003 */
[----:B------:R-:W-:-:S13]  /*1aa0*/  FSETP.GT.AND P0, PT, |R0|, 1.469367938527859385e-39, PT ;  /* 0x001000000000780b */ /* 0x000fda0003f04200 */
[----:B0-----:R-:W-:Y:S05]  /*1ab0*/  @P0 BRA P1, `(.L_x_84) ;  /* 0x0000000000180947 */ /* 0x001fea0000800000 */
[----:B------:R-:W-:Y:S01]  /*1ac0*/  IMAD.MOV.U32 R20, RZ, RZ, R30 ;  /* 0x000000ffff147224 */ /* 0x000fe200078e001e */
[----:B------:R-:W-:Y:S01]  /*1ad0*/  MOV R18, R14 ;  /* 0x0000000e00127202 */ /* 0x000fe20000000f00 */
[----:B------:R-:W-:Y:S01]  /*1ae0*/  IMAD.MOV.U32 R21, RZ, RZ, R31 ;  /* 0x000000ffff157224 */ /* 0x000fe200078e001f */
[----:B------:R-:W-:Y:S01]  /*1af0*/  MOV R4, 0x1b20 ;  /* 0x00001b2000047802 */ /* 0x000fe20000000f00 */
[----:B------:R-:W-:-:S07]  /*1b00*/  IMAD.MOV.U32 R19, RZ, RZ, R15 ;  /* 0x000000ffff137224 */ /* 0x000fce00078e000f */
[----:B------:R-:W-:Y:S05]  /*1b10*/  CALL.REL.NOINC `($__internal_4_$__cuda_sm20_div_rn_f64_full) ;  /* 0x00000018000c7944 */ /* 0x000fea0003c00000 */
.L_x_84:
        /* <DEDUP_REMOVED lines=25> */
.L_x_85:
        /* <DEDUP_REMOVED lines=45> */
.L_x_86:
        /* <DEDUP_REMOVED lines=25> */
.L_x_87:
        /* <DEDUP_REMOVED lines=33> */
[----:B------:R-:W-:Y:S01]  /*2320*/  FSETP.GEU.AND P1, PT, |R21|, 6.5827683646048100446e-37, PT ;  /* 0x036000001500780b */ /* 0x000fe20003f2e200 */
[----:B------:R-:W-:-:S02]  /*2330*/  IMAD.MOV.U32 R30, RZ, RZ, R20 ;  /* 0x000000ffff1e7224 */ /* 0x000fc400078e0014 */
[----:B------:R-:W-:-:S03]  /*2340*/  IMAD.MOV.U32 R31, RZ, RZ, R21 ;  /* 0x000000ffff1f7224 */ /* 0x000fc600078e0015 */
[----:B------:R-:W-:-:S08]  /*2350*/  DFMA R6, -R14, R2, R20 ;  /* 0x000000020e06722b */ /* 0x000fd00000000114 */
[----:B------:R-:W-:-:S10]  /*2360*/  DFMA R2, R16, R6, R2 ;  /* 0x000000061002722b */ /* 0x000fd40000000002 */
[----:B------:R-:W-:-:S05]  /*2370*/  FFMA R0, RZ, R15, R3 ;  /* 0x0000000fff007223 */ /* 0x000fca0000000003 */
[----:B------:R-:W-:-:S13]  /*2380*/  FSETP.GT.AND P0, PT, |R0|, 1.469367938527859385e-39, PT ;  /* 0x001000000000780b */ /* 0x000fda0003f04200 */
[----:B0-----:R-:W-:Y:S05]  /*2390*/  @P0 BRA P1, `(.L_x_88) ;  /* 0x0000000000100947 */ /* 0x001fea0000800000 */
[----:B------:R-:W-:Y:S01]  /*23a0*/  MOV R18, R14 ;  /* 0x0000000e00127202 */ /* 0x000fe20000000f00 */
[----:B------:R-:W-:Y:S01]  /*23b0*/  IMAD.MOV.U32 R19, RZ, RZ, R15 ;  /* 0x000000ffff137224 */ /* 0x000fe200078e000f */
[----:B------:R-:W-:-:S07]  /*23c0*/  MOV R4, 0x23e0 ;  /* 0x000023e000047802 */ /* 0x000fce0000000f00 */
[----:B------:R-:W-:Y:S05]  /*23d0*/  CALL.REL.NOINC `($__internal_4_$__cuda_sm20_div_rn_f64_full) ;  /* 0x0000000c00dc7944 */ /* 0x000fea0003c00000 */
.L_x_88:
        /* <DEDUP_REMOVED lines=25> */
.L_x_89:
[----:B------:R-:W0:Y:S01]  /*2570*/  F2F.F32.F64 R5, R4 ;  /* 0x0000000400057310 */ /* 0x000e220000301000 */
[----:B------:R-:W-:Y:S01]  /*2580*/  IMAD.U32 R2, RZ, RZ, UR4 ;  /* 0x00000004ff027e24 */ /* 0x000fe2000f8e00ff */
[----:B------:R-:W-:Y:S01]  /*2590*/  MOV R3, UR5 ;  /* 0x0000000500037c02 */ /* 0x000fe20008000f00 */
[----:B------:R-:W-:-:S04]  /*25a0*/  UIADD3 UR18, UPT, UPT, UR18, 0x4, URZ ;  /* 0x0000000412127890 */ /* 0x000fc8000fffe0ff */
[----:B0-----:R1:W-:Y:S01]  /*25b0*/  STG.E desc[UR16][R2.64+0xc], R5 ;  /* 0x00000c0502007986 */ /* 0x0013e2000c101910 */
[----:B------:R-:W-:Y:S07]  /*25c0*/  BRA.U UP0, `(.L_x_90) ;  /* 0xffffffed006c7547 */ /* 0x000fee000b83ffff */
.L_x_81:
[----:B------:R-:W-:-:S06]  /*25d0*/  ULOP3.LUT UP0, UR4, UR11, 0x3, URZ, 0xc0, !UPT ;  /* 0x000000030b047892 */ /* 0x000fcc000f80c0ff */
[----:B------:R-:W-:-:S13]  /*25e0*/  PLOP3.LUT P0, PT, PT, PT, UP0, 0x80, 0x8 ;  /* 0x000000000008781c */ /* 0x000fda0003f0f008 */
[----:B------:R-:W-:Y:S05]  /*25f0*/  @!P0 EXIT ;  /* 0x000000000000894d */ /* 0x000fea0003800000 */
[----:B------:R-:W-:-:S09]  /*2600*/  UISETP.NE.AND UP0, UPT, UR4, 0x1, UPT ;  /* 0x000000010400788c */ /* 0x000fd2000bf05270 */
[----:B------:R-:W-:Y:S05]  /*2610*/  BRA.U !UP0, `(.L_x_91) ;  /* 0x0000000908207547 */ /* 0x000fea000b800000 */
[----:B------:R-:W0:Y:S08]  /*2620*/  LDC R7, c[0x0][0x390] ;  /* 0x0000e400ff077b82 */ /* 0x000e300000000800 */
[----:B------:R-:W2:Y:S08]  /*2630*/  LDC.64 R12, c[0x0][0x380] ;  /* 0x0000e000ff0c7b82 */ /* 0x000eb00000000a00 */
[----:B------:R-:W3:Y:S01]  /*2640*/  LDC.64 R10, c[0x0][0x388] ;  /* 0x0000e200ff0a7b82 */ /* 0x000ee20000000a00 */
[----:B01----:R-:W-:-:S05]  /*2650*/  IADD3 R3, PT, PT, -R7, UR18, RZ ;  /* 0x0000001207037c10 */ /* 0x003fca000fffe1ff */
[----:B--2---:R-:W-:-:S05]  /*2660*/  IMAD.WIDE R12, R3, 0x4, R12 ;  /* 0x00000004030c7825 */ /* 0x004fca00078e020c */
[----:B------:R-:W2:Y:S01]  /*2670*/  LDG.E.CONSTANT R0, desc[UR16][R12.64] ;  /* 0x000000100c007981 */ /* 0x000ea2000c1e9900 */
[----:B------:R-:W-:-:S04]  /*2680*/  IMAD.WIDE.U32 R8, R7, 0x4, R12 ;  /* 0x0000000407087825 */ /* 0x000fc800078e000c */
[----:B---3--:R-:W-:Y:S01]  /*2690*/  IMAD.WIDE R10, R3, 0x4, R10 ;  /* 0x00000004030a7825 */ /* 0x008fe200078e020a */
[----:B------:R-:W3:Y:S04]  /*26a0*/  LDG.E.CONSTANT R25, desc[UR16][R8.64] ;  /* 0x0000001008197981 */ /* 0x000ee8000c1e9900 */
[----:B------:R-:W4:Y:S01]  /*26b0*/  LDG.E.CONSTANT R24, desc[UR16][R10.64] ;  /* 0x000000100a187981 */ /* 0x000f22000c1e9900 */
[----:B------:R-:W-:-:S05]  /*26c0*/  IMAD.WIDE.U32 R6, R7, 0x4, R10 ;  /* 0x0000000407067825 */ /* 0x000fca00078e000a */
[----:B------:R-:W5:Y:S01]  /*26d0*/  LDG.E.CONSTANT R18, desc[UR16][R6.64] ;  /* 0x0000001006127981 */ /* 0x000f62000c1e9900 */
[----:B------:R-:W0:Y:S01]  /*26e0*/  MUFU.RCP64H R21, R15 ;  /* 0x0000000f00157308 */ /* 0x000e220000001800 */
[----:B------:R-:W-:-:S06]  /*26f0*/  IMAD.MOV.U32 R20, RZ, RZ, 0x1 ;  /* 0x00000001ff147424 */ /* 0x000fcc00078e00ff */
[----:B0-----:R-:W-:-:S08]  /*2700*/  DFMA R22, -R14, R20, 1 ;  /* 0x3ff000000e16742b */ /* 0x001fd00000000114 */
[----:B------:R-:W-:-:S08]  /*2710*/  DFMA R22, R22, R22, R22 ;  /* 0x000000161616722b */ /* 0x000fd00000000016 */
[----:B------:R-:W-:Y:S01]  /*2720*/  DFMA R22, R20, R22, R20 ;  /* 0x000000161416722b */ /* 0x000fe20000000014 */
[----:B--2---:R-:W-:Y:S08]  /*2730*/  F2F.F64.F32 R2, R0 ;  /* 0x0000000000027310 */ /* 0x004ff00000201800 */
[----:B----4-:R-:W0:Y:S08]  /*2740*/  F2F.F64.F32 R4, R24 ;  /* 0x0000001800047310 */ /* 0x010e300000201800 */
[----:B---3--:R-:W-:Y:S08]  /*2750*/  F2F.F64.F32 R16, R25 ;  /* 0x0000001900107310 */ /* 0x008ff00000201800 */
        /* <DEDUP_REMOVED lines=21> */
.L_x_92:
        /* <DEDUP_REMOVED lines=26> */
.L_x_93:
[----:B------:R-:W2:Y:S04]  /*2a50*/  LDG.E.CONSTANT R12, desc[UR16][R12.64+0x4] ;  /* 0x000004100c0c7981 */ /* 0x000ea8000c1e9900 */
[----:B------:R-:W3:Y:S04]  /*2a60*/  LDG.E.CONSTANT R16, desc[UR16][R10.64+0x4] ;  /* 0x000004100a107981 */ /* 0x000ee8000c1e9900 */
[----:B------:R0:W4:Y:S04]  /*2a70*/  LDG.E.CONSTANT R8, desc[UR16][R8.64+0x4] ;  /* 0x0000041008087981 */ /* 0x000128000c1e9900 */
[----:B------:R1:W5:Y:S01]  /*2a80*/  LDG.E.CONSTANT R0, desc[UR16][R6.64+0x4] ;  /* 0x0000041006007981 */ /* 0x000362000c1e9900 */
[----:B------:R-:W0:Y:S01]  /*2a90*/  MUFU.RCP64H R23, R15 ;  /* 0x0000000f00177308 */ /* 0x000e220000001800 */
[----:B------:R-:W-:Y:S01]  /*2aa0*/  IMAD.MOV.U32 R22, RZ, RZ, 0x1 ;  /* 0x00000001ff167424 */ /* 0x000fe200078e00ff */
[----:B------:R-:W1:Y:S06]  /*2ab0*/  LDCU.64 UR4, c[0x0][0x3a0] ;  /* 0x00007400ff0477ac */ /* 0x000e6c0008000a00 */
[----:B------:R-:W-:Y:S01]  /*2ac0*/  F2F.F32.F64 R5, R4 ;  /* 0x0000000400057310 */ /* 0x000fe20000301000 */
[----:B0-----:R-:W-:Y:S01]  /*2ad0*/  DFMA R24, -R14, R22, 1 ;  /* 0x3ff000000e18742b */ /* 0x001fe20000000116 */
[----:B-1----:R-:W-:-:S07]  /*2ae0*/  UIMAD.WIDE UR4, UR18, 0x4, UR4 ;  /* 0x00000004120478a5 */ /* 0x002fce000f8e0204 */
[----:B------:R-:W-:Y:S01]  /*2af0*/  DFMA R24, R24, R24, R24 ;  /* 0x000000181818722b */ /* 0x000fe20000000018 */
[----:B------:R-:W-:-:S07]  /*2b00*/  MOV R9, UR5 ;  /* 0x0000000500097c02 */ /* 0x000fce0008000f00 */
[----:B------:R-:W-:-:S08]  /*2b10*/  DFMA R24, R22, R24, R22 ;  /* 0x000000181618722b */ /* 0x000fd00000000016 */
[----:B------:R-:W-:-:S08]  /*2b20*/  DFMA R6, -R14, R24, 1 ;  /* 0x3ff000000e06742b */ /* 0x000fd00000000118 */
[----:B------:R-:W-:Y:S01]  /*2b30*/  DFMA R24, R24, R6, R24 ;  /* 0x000000061818722b */ /* 0x000fe20000000018 */
[----:B--2---:R-:W-:Y:S08]  /*2b40*/  F2F.F64.F32 R2, R12 ;  /* 0x0000000c00027310 */ /* 0x004ff00000201800 */
[----:B---3--:R-:W0:Y:S08]  /*2b50*/  F2F.F64.F32 R16, R16 ;  /* 0x0000001000107310 */ /* 0x008e300000201800 */
[----:B----4-:R1:W-:Y:S01]  /*2b60*/  F2F.F64.F32 R18, R8 ;  /* 0x0000000800127310 */ /* 0x0103e20000201800 */
[----:B0-----:R-:W-:-:S07]  /*2b70*/  DADD R2, R2, -R16 ;  /* 0x0000000002027229 */ /* 0x001fce0000000810 */
[----:B-----5:R-:W0:Y:S01]  /*2b80*/  F2F.F64.F32 R20, R0 ;  /* 0x0000000000147310 */ /* 0x020e220000201800 */
[----:B-1----:R-:W-:-:S05]  /*2b90*/  IMAD.U32 R8, RZ, RZ, UR4 ;  /* 0x00000004ff087e24 */ /* 0x002fca000f8e00ff */
[----:B------:R1:W-:Y:S01]  /*2ba0*/  STG.E desc[UR16][R8.64], R5 ;  /* 0x0000000508007986 */ /* 0x0003e2000c101910 */
[----:B------:R-:W-:Y:S02]  /*2bb0*/  DMUL R2, R2, R2 ;  /* 0x0000000202027228 */ /* 0x000fe40000000000 */
[----:B0-----:R-:W-:-:S08]  /*2bc0*/  DADD R18, R18, -R20 ;  /* 0x0000000012127229 */ /* 0x001fd00000000814 */
[----:B------:R-:W-:-:S08]  /*2bd0*/  DFMA R2, R18, R18, -R2 ;  /* 0x000000121202722b */ /* 0x000fd00000000802 */
[----:B------:R-:W-:-:S08]  /*2be0*/  DADD R20, R30, R2 ;  /* 0x000000001e147229 */ /* 0x000fd00000000002 */
[----:B------:R-:W-:Y:S02]  /*2bf0*/  DMUL R2, R24, R20 ;  /* 0x0000001418027228 */ /* 0x000fe40000000000 */
[----:B------:R-:W-:Y:S01]  /*2c00*/  FSETP.GEU.AND P1, PT, |R21|, 6.5827683646048100446e-37, PT ;  /* 0x036000001500780b */ /* 0x000fe20003f2e200 */
[----:B------:R-:W-:Y:S02]  /*2c10*/  IMAD.MOV.U32 R30, RZ, RZ, R20 ;  /* 0x000000ffff1e7224 */ /* 0x000fe400078e0014 */
[----:B------:R-:W-:-:S03]  /*2c20*/  IMAD.MOV.U32 R31, RZ, RZ, R21 ;  /* 0x000000ffff1f7224 */ /* 0x000fc600078e0015 */
[----:B------:R-:W-:-:S08]  /*2c30*/  DFMA R6, -R14, R2, R20 ;  /* 0x000000020e06722b */ /* 0x000fd00000000114 */
[----:B------:R-:W-:-:S10]  /*2c40*/  DFMA R2, R24, R6, R2 ;  /* 0x000000061802722b */ /* 0x000fd40000000002 */
[----:B------:R-:W-:-:S05]  /*2c50*/  FFMA R0, RZ, R15, R3 ;  /* 0x0000000fff007223 */ /* 0x000fca0000000003 */
[----:B------:R-:W-:-:S13]  /*2c60*/  FSETP.GT.AND P0, PT, |R0|, 1.469367938527859385e-39, PT ;  /* 0x001000000000780b */ /* 0x000fda0003f04200 */
[----:B-1----:R-:W-:Y:S05]  /*2c70*/  @P0 BRA P1, `(.L_x_94) ;  /* 0x0000000000100947 */ /* 0x002fea0000800000 */
[----:B------:R-:W-:Y:S01]  /*2c80*/  MOV R18, R14 ;  /* 0x0000000e00127202 */ /* 0x000fe20000000f00 */
[----:B------:R-:W-:Y:S01]  /*2c90*/  IMAD.MOV.U32 R19, RZ, RZ, R15 ;  /* 0x000000ffff137224 */ /* 0x000fe200078e000f */
[----:B------:R-:W-:-:S07]  /*2ca0*/  MOV R4, 0x2cc0 ;  /* 0x00002cc000047802 */ /* 0x000fce0000000f00 */
[----:B------:R-:W-:Y:S05]  /*2cb0*/  CALL.REL.NOINC `($__internal_4_$__cuda_sm20_div_rn_f64_full) ;  /* 0x0000000400a47944 */ /* 0x000fea0003c00000 */
.L_x_94:
        /* <DEDUP_REMOVED lines=25> */
.L_x_95:
[----:B------:R-:W0:Y:S01]  /*2e50*/  F2F.F32.F64 R5, R4 ;  /* 0x0000000400057310 */ /* 0x000e220000301000 */
[----:B------:R-:W-:Y:S01]  /*2e60*/  IMAD.U32 R2, RZ, RZ, UR4 ;  /* 0x00000004ff027e24 */ /* 0x000fe2000f8e00ff */
[----:B------:R-:W-:Y:S01]  /*2e70*/  MOV R3, UR5 ;  /* 0x0000000500037c02 */ /* 0x000fe20008000f00 */
[----:B------:R-:W-:-:S04]  /*2e80*/  UIADD3 UR18, UPT, UPT, UR18, 0x2, URZ ;  /* 0x0000000212127890 */ /* 0x000fc8000fffe0ff */
[----:B0-----:R2:W-:Y:S08]  /*2e90*/  STG.E desc[UR16][R2.64+0x4], R5 ;  /* 0x0000040502007986 */ /* 0x0015f0000c101910 */
.L_x_91:
[----:B------:R-:W-:-:S04]  /*2ea0*/  ULOP3.LUT UR4, UR11, 0x1, URZ, 0xc0, !UPT ;  /* 0x000000010b047892 */ /* 0x000fc8000f8ec0ff */
[----:B------:R-:W-:-:S06]  /*2eb0*/  UISETP.NE.U32.AND UP0, UPT, UR4, 0x1, UPT ;  /* 0x000000010400788c */ /* 0x000fcc000bf05070 */
[----:B------:R-:W-:-:S13]  /*2ec0*/  PLOP3.LUT P0, PT, PT, PT, UP0, 0x80, 0x8 ;  /* 0x000000000008781c */ /* 0x000fda0003f0f008 */
[----:B------:R-:W-:Y:S05]  /*2ed0*/  @P0 EXIT ;  /* 0x000000000000094d */ /* 0x000fea0003800000 */
[----:B------:R-:W3:Y:S08]  /*2ee0*/  LDC R17, c[0x0][0x390] ;  /* 0x0000e400ff117b82 */ /* 0x000ef00000000800 */
[----:B012---:R-:W0:Y:S08]  /*2ef0*/  LDC.64 R2, c[0x0][0x380] ;  /* 0x0000e000ff027b82 */ /* 0x007e300000000a00 */
[----:B------:R-:W1:Y:S01]  /*2f00*/  LDC.64 R6, c[0x0][0x388] ;  /* 0x0000e200ff067b82 */ /* 0x000e620000000a00 */
[----:B---3--:R-:W-:-:S05]  /*2f10*/  IADD3 R5, PT, PT, -R17, UR18, RZ ;  /* 0x0000001211057c10 */ /* 0x008fca000fffe1ff */
[----:B0-----:R-:W-:-:S05]  /*2f20*/  IMAD.WIDE R2, R5, 0x4, R2 ;  /* 0x0000000405027825 */ /* 0x001fca00078e0202 */
[----:B------:R-:W2:Y:S01]  /*2f30*/  LDG.E.CONSTANT R0, desc[UR16][R2.64] ;  /* 0x0000001002007981 */ /* 0x000ea2000c1e9900 */
[----:B------:R-:W-:-:S04]  /*2f40*/  IMAD.WIDE.U32 R10, R17, 0x4, R2 ;  /* 0x00000004110a7825 */ /* 0x000fc800078e0002 */
[----:B-1----:R-:W-:Y:S02]  /*2f50*/  IMAD.WIDE R6, R5, 0x4, R6 ;  /* 0x0000000405067825 */ /* 0x002fe400078e0206 */
[----:B------:R-:W3:Y:S04]  /*2f60*/  LDG.E.CONSTANT R10, desc[UR16][R10.64] ;  /* 0x000000100a0a7981 */ /* 0x000ee8000c1e9900 */
[----:B------:R0:W4:Y:S01]  /*2f70*/  LDG.E.CONSTANT R8, desc[UR16][R6.64] ;  /* 0x0000001006087981 */ /* 0x000122000c1e9900 */
[----:B------:R-:W-:-:S06]  /*2f80*/  IMAD.WIDE.U32 R16, R17, 0x4, R6 ;  /* 0x0000000411107825 */ /* 0x000fcc00078e0006 */
[----:B------:R-:W5:Y:S01]  /*2f90*/  LDG.E.CONSTANT R16, desc[UR16][R16.64] ;  /* 0x0000001010107981 */ /* 0x000f62000c1e9900 */
[----:B------:R-:W1:Y:S01]  /*2fa0*/  MUFU.RCP64H R19, R15 ;  /* 0x0000000f00137308 */ /* 0x000e620000001800 */
[----:B------:R-:W-:-:S06]  /*2fb0*/  IMAD.MOV.U32 R18, RZ, RZ, 0x1 ;  /* 0x00000001ff127424 */ /* 0x000fcc00078e00ff */
[----:B-1----:R-:W-:-:S08]  /*2fc0*/  DFMA R20, -R14, R18, 1 ;  /* 0x3ff000000e14742b */ /* 0x002fd00000000112 */
[----:B------:R-:W-:-:S08]  /*2fd0*/  DFMA R20, R20, R20, R20 ;  /* 0x000000141414722b */ /* 0x000fd00000000014 */
[----:B------:R-:W-:-:S08]  /*2fe0*/  DFMA R20, R18, R20, R18 ;  /* 0x000000141214722b */ /* 0x000fd00000000012 */
[----:B0-----:R-:W-:-:S08]  /*2ff0*/  DFMA R6, -R14, R20, 1 ;  /* 0x3ff000000e06742b */ /* 0x001fd00000000114 */
[----:B------:R-:W-:Y:S01]  /*3000*/  DFMA R6, R20, R6, R20 ;  /* 0x000000061406722b */ /* 0x000fe20000000014 */
[----:B--2---:R-:W-:Y:S08]  /*3010*/  F2F.F64.F32 R4, R0 ;  /* 0x0000000000047310 */ /* 0x004ff00000201800 */
[----:B----4-:R-:W0:Y:S08]  /*3020*/  F2F.F64.F32 R8, R8 ;  /* 0x0000000800087310 */ /* 0x010e300000201800 */
[----:B---3--:R-:W-:Y:S08]  /*3030*/  F2F.F64.F32 R12, R10 ;  /* 0x0000000a000c7310 */ /* 0x008ff00000201800 */
[----:B-----5:R-:W1:Y:S01]  /*3040*/  F2F.F64.F32 R2, R16 ;  /* 0x0000001000027310 */ /* 0x020e620000201800 */
[----:B0-----:R-:W-:-:S08]  /*3050*/  DADD R4, R4, -R8 ;  /* 0x0000000004047229 */ /* 0x001fd00000000808 */
[----:B------:R-:W-:Y:S02]  /*3060*/  DMUL R4, R4, R4 ;  /* 0x0000000404047228 */ /* 0x000fe40000000000 */
[----:B-1----:R-:W-:-:S08]  /*3070*/  DADD R2, R12, -R2 ;  /* 0x000000000c027229 */ /* 0x002fd00000000802 */
[----:B------:R-:W-:-:S08]  /*3080*/  DFMA R4, R2, R2, -R4 ;  /* 0x000000020204722b */ /* 0x000fd00000000804 */
        /* <DEDUP_REMOVED lines=9> */
[----:B------:R-:W-:Y:S02]  /*3120*/  MOV R19, R15 ;  /* 0x0000000f00137202 */ /* 0x000fe40000000f00 */
[----:B------:R-:W-:-:S07]  /*3130*/  MOV R4, 0x3150 ;  /* 0x0000315000047802 */ /* 0x000fce0000000f00 */
[----:B------:R-:W-:Y:S05]  /*3140*/  CALL.REL.NOINC `($__internal_4_$__cuda_sm20_div_rn_f64_full) ;  /* 0x0000000000807944 */ /* 0x000fea0003c00000 */
.L_x_96:
        /* <DEDUP_REMOVED lines=24> */
[----:B------:R-:W-:Y:S05]  /*32d0*/  CALL.REL.NOINC `($__internal_5_$__cuda_sm20_dsqrt_rn_f64_mediumpath_v1) ;  /* 0x0000000400807944 */ /* 0x000fea0003c00000 */
.L_x_97:
[----:B------:R-:W0:Y:S01]  /*32e0*/  LDCU.64 UR4, c[0x0][0x3a0] ;  /* 0x00007400ff0477ac */ /* 0x000e220008000a00 */
[----:B------:R-:W1:Y:S01]  /*32f0*/  F2F.F32.F64 R5, R4 ;  /* 0x0000000400057310 */ /* 0x000e620000301000 */
[----:B0-----:R-:W-:-:S06]  /*3300*/  UIMAD.WIDE UR4, UR18, 0x4, UR4 ;  /* 0x00000004120478a5 */ /* 0x001fcc000f8e0204 */
[----:B------:R-:W-:Y:S02]  /*3310*/  IMAD.U32 R2, RZ, RZ, UR4 ;  /* 0x00000004ff027e24 */ /* 0x000fe4000f8e00ff */
[----:B------:R-:W-:-:S05]  /*3320*/  IMAD.U32 R3, RZ, RZ, UR5 ;  /* 0x00000005ff037e24 */ /* 0x000fca000f8e00ff */
[----:B-1----:R-:W-:Y:S01]  /*3330*/  STG.E desc[UR16][R2.64], R5 ;  /* 0x0000000502007986 */ /* 0x002fe2000c101910 */
[----:B------:R-:W-:Y:S05]  /*3340*/  EXIT ;  /* 0x000000000000794d */ /* 0x000fea0003800000 */
        .weak           $__internal_4_$__cuda_sm20_div_rn_f64_full
        .type           $__internal_4_$__cuda_sm20_div_rn_f64_full,@function
        .size           $__internal_4_$__cuda_sm20_div_rn_f64_full,($__internal_5_$__cuda_sm20_dsqrt_rn_f64_mediumpath_v1 - $__internal_4_$__cuda_sm20_div_rn_f64_full)
$__internal_4_$__cuda_sm20_div_rn_f64_full:
[C---:B------:R-:W-:Y:S01]  /*3350*/  FSETP.GEU.AND P0, PT, |R19|.reuse, 1.469367938527859385e-39, PT ;  /* 0x001000001300780b */ /* 0x040fe20003f0e200 */
[----:B------:R-:W-:Y:S01]  /*3360*/  IMAD.MOV.U32 R26, RZ, RZ, 0x1 ;  /* 0x00000001ff1a7424 */ /* 0x000fe200078e00ff */
[C---:B------:R-:W-:Y:S01]  /*3370*/  LOP3.LUT R16, R19.reuse, 0x800fffff, RZ, 0xc0, !PT ;  /* 0x800fffff13107812 */ /* 0x040fe200078ec0ff */
[----:B------:R-:W-:Y:S01]  /*3380*/  IMAD.MOV.U32 R22, RZ, RZ, R20 ;  /* 0x000000ffff167224 */ /* 0x000fe200078e0014 */
[----:B------:R-:W-:Y:S02]  /*3390*/  LOP3.LUT R5, R19, 0x7ff00000, RZ, 0xc0, !PT ;  /* 0x7ff0000013057812 */ /* 0x000fe400078ec0ff */
[----:B------:R-:W-:Y:S02]  /*33a0*/  LOP3.LUT R17, R16, 0x3ff00000, RZ, 0xfc, !PT ;  /* 0x3ff0000010117812 */ /* 0x000fe400078efcff */
[----:B------:R-:W-:-:S05]  /*33b0*/  MOV R16, R18 ;  /* 0x0000001200107202 */ /* 0x000fca0000000f00 */
[----:B------:R-:W-:-:S06]  /*33c0*/  @!P0 DMUL R16, R18, 8.98846567431157953865e+307 ;  /* 0x7fe0000012108828 */ /* 0x000fcc0000000000 */
[----:B------:R-:W0:Y:S02]  /*33d0*/  MUFU.RCP64H R27, R17 ;  /* 0x00000011001b7308 */ /* 0x000e240000001800 */
[----:B0-----:R-:W-:-:S08]  /*33e0*/  DFMA R2, R26, -R16, 1 ;  /* 0x3ff000001a02742b */ /* 0x001fd00000000810 */
[----:B------:R-:W-:-:S08]  /*33f0*/  DFMA R2, R2, R2, R2 ;  /* 0x000000020202722b */ /* 0x000fd00000000002 */
[----:B------:R-:W-:Y:S01]  /*3400*/  DFMA R26, R26, R2, R26 ;  /* 0x000000021a1a722b */ /* 0x000fe2000000001a */
[----:B------:R-:W-:Y:S01]  /*3410*/  LOP3.LUT R3, R21, 0x7ff00000, RZ, 0xc0, !PT ;  /* 0x7ff0000015037812 */ /* 0x000fe200078ec0ff */
[----:B------:R-:W-:-:S03]  /*3420*/  IMAD.MOV.U32 R2, RZ, RZ, 0x1ca00000 ;  /* 0x1ca00000ff027424 */ /* 0x000fc600078e00ff */
[----:B------:R-:W-:-:S03]  /*3430*/  ISETP.GE.U32.AND P1, PT, R3, R5, PT ;  /* 0x000000050300720c */ /* 0x000fc60003f26070 */
[C---:B------:R-:W-:Y:S01]  /*3440*/  DFMA R24, R26.reuse, -R16, 1 ;  /* 0x3ff000001a18742b */ /* 0x040fe20000000810 */
[----:B------:R-:W-:Y:S02]  /*3450*/  MOV R0, R3 ;  /* 0x0000000300007202 */ /* 0x000fe40000000f00 */
[----:B------:R-:W-:Y:S02]  /*3460*/  SEL R23, R2, 0x63400000, !P1 ;  /* 0x6340000002177807 */ /* 0x000fe40004800000 */
[----:B------:R-:W-:Y:S02]  /*3470*/  FSETP.GEU.AND P1, PT, |R21|, 1.469367938527859385e-39, PT ;  /* 0x001000001500780b */ /* 0x000fe40003f2e200 */
[----:B------:R-:W-:Y:S01]  /*3480*/  LOP3.LUT R23, R23, 0x800fffff, R21, 0xf8, !PT ;  /* 0x800fffff17177812 */ /* 0x000fe200078ef815 */
[----:B------:R-:W-:-:S10]  /*3490*/  DFMA R24, R26, R24, R26 ;  /* 0x000000181a18722b */ /* 0x000fd4000000001a */
        /* <DEDUP_REMOVED lines=9> */
.L_x_98:
        /* <DEDUP_REMOVED lines=11> */
[----:B------:R-:W-:Y:S01]  /*35e0*/  ISETP.GE.U32.AND P0, PT, R3, R20, PT ;  /* 0x000000140300720c */ /* 0x000fe20003f06070 */
[----:B------:R-:W-:Y:S01]  /*35f0*/  IMAD.MOV.U32 R20, RZ, RZ, RZ ;  /* 0x000000ffff147224 */ /* 0x000fe200078e00ff */
[----:B------:R-:W-:Y:S02]  /*3600*/  VIMNMX R0, PT, PT, R0, 0x46a00000, PT ;  /* 0x46a0000000007848 */ /* 0x000fe40003fe0100 */
[----:B------:R-:W-:-:S05]  /*3610*/  SEL R3, R2, 0x63400000, !P0 ;  /* 0x6340000002037807 */ /* 0x000fca0004000000 */
[----:B------:R-:W-:-:S05]  /*3620*/  IMAD.IADD R0, R0, 0x1, -R3 ;  /* 0x0000000100007824 */ /* 0x000fca00078e0a03 */
[----:B------:R-:W-:-:S06]  /*3630*/  IADD3 R21, PT, PT, R0, 0x7fe00000, RZ ;  /* 0x7fe0000000157810 */ /* 0x000fcc0007ffe0ff */
[----:B------:R-:W-:-:S10]  /*3640*/  DMUL R2, R28, R20 ;  /* 0x000000141c027228 */ /* 0x000fd40000000000 */
[----:B------:R-:W-:-:S13]  /*3650*/  FSETP.GTU.AND P0, PT, |R3|, 1.469367938527859385e-39, PT ;  /* 0x001000000300780b */ /* 0x000fda0003f0c200 */
[----:B------:R-:W-:Y:S05]  /*3660*/  @P0 BRA `(.L_x_100) ;  /* 0x0000000000940947 */ /* 0x000fea0003800000 */
[----:B------:R-:W-:Y:S01]  /*3670*/  DFMA R16, R28, -R16, R22 ;  /* 0x800000101c10722b */ /* 0x000fe20000000016 */
[----:B------:R-:W-:-:S09]  /*3680*/  IMAD.MOV.U32 R20, RZ, RZ, RZ ;  /* 0x000000ffff147224 */ /* 0x000fd200078e00ff */
[C---:B------:R-:W-:Y:S02]  /*3690*/  FSETP.NEU.AND P0, PT, R17.reuse, RZ, PT ;  /* 0x000000ff1100720b */ /* 0x040fe40003f0d000 */
[----:B------:R-:W-:-:S04]  /*36a0*/  LOP3.LUT R19, R17, 0x80000000, R19, 0x48, !PT ;  /* 0x8000000011137812 */ /* 0x000fc800078e4813 */
[----:B------:R-:W-:-:S07]  /*36b0*/  LOP3.LUT R21, R19, R21, RZ, 0xfc, !PT ;  /* 0x0000001513157212 */ /* 0x000fce00078efcff */
[----:B------:R-:W-:Y:S05]  /*36c0*/  @!P0 BRA `(.L_x_100) ;  /* 0x00000000007c8947 */ /* 0x000fea0003800000 */
[C---:B------:R-:W-:Y:S01]  /*36d0*/  IADD3 R17, PT, PT, -R0.reuse, RZ, RZ ;  /* 0x000000ff00117210 */ /* 0x040fe20007ffe1ff */
[----:B------:R-:W-:Y:S01]  /*36e0*/  IMAD.MOV.U32 R16, RZ, RZ, RZ ;  /* 0x000000ffff107224 */ /* 0x000fe200078e00ff */
[----:B------:R-:W-:Y:S01]  /*36f0*/  DMUL.RP R20, R28, R20 ;  /* 0x000000141c147228 */ /* 0x000fe20000008000 */
[----:B------:R-:W-:-:S04]  /*3700*/  IADD3 R5, PT, PT, -R0, -0x43300000, RZ ;  /* 0xbcd0000000057810 */ /* 0x000fc80007ffe1ff */
[----:B------:R-:W-:-:S05]  /*3710*/  DFMA R16, R2, -R16, R28 ;  /* 0x800000100210722b */ /* 0x000fca000000001c */
[----:B------:R-:W-:-:S05]  /*3720*/  LOP3.LUT R19, R21, R19, RZ, 0x3c, !PT ;  /* 0x0000001315137212 */ /* 0x000fca00078e3cff */
[----:B------:R-:W-:-:S04]  /*3730*/  FSETP.NEU.AND P0, PT, |R17|, R5, PT ;  /* 0x000000051100720b */ /* 0x000fc80003f0d200 */
[----:B------:R-:W-:Y:S02]  /*3740*/  FSEL R2, R20, R2, !P0 ;  /* 0x0000000214027208 */ /* 0x000fe40004000000 */
[----:B------:R-:W-:Y:S01]  /*3750*/  FSEL R3, R19, R3, !P0 ;  /* 0x0000000313037208 */ /* 0x000fe20004000000 */
[----:B------:R-:W-:Y:S06]  /*3760*/  BRA `(.L_x_100) ;  /* 0x0000000000547947 */ /* 0x000fec0003800000 */
.L_x_99:
[----:B------:R-:W-:-:S14]  /*3770*/  DSETP.NAN.AND P0, PT, R20, R20, PT ;  /* 0x000000141400722a */ /* 0x000fdc0003f08000 */
[----:B------:R-:W-:Y:S05]  /*3780*/  @P0 BRA `(.L_x_101) ;  /* 0x0000000000440947 */ /* 0x000fea0003800000 */
[----:B------:R-:W-:-:S14]  /*3790*/  DSETP.NAN.AND P0, PT, R18, R18, PT ;  /* 0x000000121200722a */ /* 0x000fdc0003f08000 */
[----:B------:R-:W-:Y:S05]  /*37a0*/  @P0 BRA `(.L_x_102) ;  /* 0x0000000000300947 */ /* 0x000fea0003800000 */
[----:B------:R-:W-:Y:S01]  /*37b0*/  ISETP.NE.AND P0, PT, R0, R5, PT ;  /* 0x000000050000720c */ /* 0x000fe20003f05270 */
[----:B------:R-:W-:Y:S01]  /*37c0*/  IMAD.MOV.U32 R2, RZ, RZ, 0x0 ;  /* 0x00000000ff027424 */ /* 0x000fe200078e00ff */
[----:B------:R-:W-:-:S11]  /*37d0*/  MOV R3, 0xfff80000 ;  /* 0xfff8000000037802 */ /* 0x000fd60000000f00 */
[----:B------:R-:W-:Y:S05]  /*37e0*/  @!P0 BRA `(.L_x_100) ;  /* 0x0000000000348947 */ /* 0x000fea0003800000 */
[----:B------:R-:W-:Y:S02]  /*37f0*/  ISETP.NE.AND P0, PT, R0, 0x7ff00000, PT ;  /* 0x7ff000000000780c */ /* 0x000fe40003f05270 */
[----:B------:R-:W-:Y:S02]  /*3800*/  LOP3.LUT R3, R21, 0x80000000, R19, 0x48, !PT ;  /* 0x8000000015037812 */ /* 0x000fe400078e4813 */
[----:B------:R-:W-:-:S13]  /*3810*/  ISETP.EQ.OR P0, PT, R5, RZ, !P0 ;  /* 0x000000ff0500720c */ /* 0x000fda0004702670 */
[----:B------:R-:W-:Y:S01]  /*3820*/  @P0 LOP3.LUT R0, R3, 0x7ff00000, RZ, 0xfc, !PT ;  /* 0x7ff0000003000812 */ /* 0x000fe200078efcff */
[----:B------:R-:W-:Y:S02]  /*3830*/  @!P0 IMAD.MOV.U32 R2, RZ, RZ, RZ ;  /* 0x000000ffff028224 */ /* 0x000fe400078e00ff */
[----:B------:R-:W-:Y:S01]  /*3840*/  @P0 IMAD.MOV.U32 R2, RZ, RZ, RZ ;  /* 0x000000ffff020224 */ /* 0x000fe200078e00ff */
[----:B------:R-:W-:Y:S01]  /*3850*/  @P0 MOV R3, R0 ;  /* 0x0000000000030202 */ /* 0x000fe20000000f00 */
[----:B------:R-:W-:Y:S06]  /*3860*/  BRA `(.L_x_100) ;  /* 0x0000000000147947 */ /* 0x000fec0003800000 */
.L_x_102:
[----:B------:R-:W-:Y:S01]  /*3870*/  LOP3.LUT R3, R19, 0x80000, RZ, 0xfc, !PT ;  /* 0x0008000013037812 */ /* 0x000fe200078efcff */
[----:B------:R-:W-:Y:S01]  /*3880*/  IMAD.MOV.U32 R2, RZ, RZ, R18 ;  /* 0x000000ffff027224 */ /* 0x000fe200078e0012 */
[----:B------:R-:W-:Y:S06]  /*3890*/  BRA `(.L_x_100) ;  /* 0x0000000000087947 */ /* 0x000fec0003800000 */
.L_x_101:
[----:B------:R-:W-:Y:S01]  /*38a0*/  LOP3.LUT R3, R21, 0x80000, RZ, 0xfc, !PT ;  /* 0x0008000015037812 */ /* 0x000fe200078efcff */
[----:B------:R-:W-:-:S07]  /*38b0*/  IMAD.MOV.U32 R2, RZ, RZ, R20 ;  /* 0x000000ffff027224 */ /* 0x000fce00078e0014 */
.L_x_100:
[----:B------:R-:W-:-:S04]  /*38c0*/  MOV R5, 0x0 ;  /* 0x0000000000057802 */ /* 0x000fc80000000f00 */
[----:B------:R-:W-:Y:S05]  /*38d0*/  RET.REL.NODEC R4 `(mab_dev_from_ma_f32) ;  /* 0xffffffc404c87950 */ /* 0x000fea0003c3ffff */
        .weak           $__internal_5_$__cuda_sm20_dsqrt_rn_f64_mediumpath_v1
        .type           $__internal_5_$__cuda_sm20_dsqrt_rn_f64_mediumpath_v1,@function
        .size           $__internal_5_$__cuda_sm20_dsqrt_rn_f64_mediumpath_v1,(.L_x_112 - $__internal_5_$__cuda_sm20_dsqrt_rn_f64_mediumpath_v1)
$__internal_5_$__cuda_sm20_dsqrt_rn_f64_mediumpath_v1:
[----:B------:R-:W-:Y:S01]  /*38e0*/  ISETP.GE.U32.AND P0, PT, R18, -0x3400000, PT ;  /* 0xfcc000001200780c */ /* 0x000fe20003f06070 */
[----:B------:R-:W-:Y:S01]  /*38f0*/  IMAD.MOV.U32 R19, RZ, RZ, R17 ;  /* 0x000000ffff137224 */ /* 0x000fe200078e0011 */
[----:B------:R-:W-:Y:S01]  /*3900*/  MOV R17, R5 ;  /* 0x0000000500117202 */ /* 0x000fe20000000f00 */
[----:B------:R-:W-:Y:S02]  /*3910*/  IMAD.MOV.U32 R18, RZ, RZ, R2 ;  /* 0x000000ffff127224 */ /* 0x000fe400078e0002 */
[----:B------:R-:W-:Y:S02]  /*3920*/  IMAD.MOV.U32 R22, RZ, RZ, R0 ;  /* 0x000000ffff167224 */ /* 0x000fe400078e0000 */
[----:B------:R-:W-:-:S06]  /*3930*/  IMAD.MOV.U32 R5, RZ, RZ, R3 ;  /* 0x000000ffff057224 */ /* 0x000fcc00078e0003 */
        /* <DEDUP_REMOVED lines=9> */
.L_x_103:
[----:B------:R-:W-:-:S14]  /*39d0*/  DSETP.NE.AND P0, PT, R18, RZ, PT ;  /* 0x000000ff1200722a */ /* 0x000fdc0003f05000 */
[----:B------:R-:W-:Y:S05]  /*39e0*/  @!P0 BRA `(.L_x_105) ;  /* 0x0000000000588947 */ /* 0x000fea0003800000 */
[----:B------:R-:W-:-:S13]  /*39f0*/  ISETP.GE.AND P0, PT, R19, RZ, PT ;  /* 0x000000ff1300720c */ /* 0x000fda0003f06270 */
[----:B------:R-:W-:Y:S02]  /*3a00*/  @!P0 IMAD.MOV.U32 R2, RZ, RZ, 0x0 ;  /* 0x00000000ff028424 */ /* 0x000fe400078e00ff */
[----:B------:R-:W-:Y:S01]  /*3a10*/  @!P0 IMAD.MOV.U32 R3, RZ, RZ, -0x80000 ;  /* 0xfff80000ff038424 */ /* 0x000fe200078e00ff */
[----:B------:R-:W-:Y:S06]  /*3a20*/  @!P0 BRA `(.L_x_104) ;  /* 0x00000000004c8947 */ /* 0x000fec0003800000 */
[----:B------:R-:W-:-:S13]  /*3a30*/  ISETP.GT.AND P0, PT, R19, 0x7fefffff, PT ;  /* 0x7fefffff1300780c */ /* 0x000fda0003f04270 */
[----:B------:R-:W-:Y:S05]  /*3a40*/  @P0 BRA `(.L_x_105) ;  /* 0x0000000000400947 */ /* 0x000fea0003800000 */
[----:B------:R-:W-:Y:S01]  /*3a50*/  DMUL R18, R18, 8.11296384146066816958e+31 ;  /* 0x4690000012127828 */ /* 0x000fe20000000000 */
[----:B------:R-:W-:Y:S01]  /*3a60*/  MOV R2, RZ ;  /* 0x000000ff00027202 */ /* 0x000fe20000000f00 */
[----:B------:R-:W-:Y:S02]  /*3a70*/  IMAD.MOV.U32 R16, RZ, RZ, 0x0 ;  /* 0x00000000ff107424 */ /* 0x000fe400078e00ff */
[----:B------:R-:W-:Y:S02]  /*3a80*/  IMAD.MOV.U32 R17, RZ, RZ, 0x3fd80000 ;  /* 0x3fd80000ff117424 */ /* 0x000fe400078e00ff */
        /* <DEDUP_REMOVED lines=12> */
.L_x_105:
[----:B------:R-:W-:-:S11]  /*3b50*/  DADD R2, R18, R18 ;  /* 0x0000000012027229 */ /* 0x000fd60000000012 */
.L_x_104:
[----:B------:R-:W-:Y:S01]  /*3b60*/  IMAD.MOV.U32 R21, RZ, RZ, 0x0 ;  /* 0x00000000ff157424 */ /* 0x000fe200078e00ff */
[----:B------:R-:W-:Y:S01]  /*3b70*/  MOV R5, R3 ;  /* 0x0000000300057202 */ /* 0x000fe20000000f00 */
[----:B------:R-:W-:Y:S02]  /*3b80*/  IMAD.MOV.U32 R4, RZ, RZ, R2 ;  /* 0x000000ffff047224 */ /* 0x000fe400078e0002 */
[----:B------:R-:W-:Y:S05]  /*3b90*/  RET.REL.NODEC R20 `(mab_dev_from_ma_f32) ;  /* 0xffffffc414187950 */ /* 0x000fea0003c3ffff */
.L_x_106:
        /* <DEDUP_REMOVED lines=14> */
.L_x_112:


//--------------------- .nv.shared.reserved.0     --------------------------
	.section	.nv.shared.reserved.0,"aw",@nobits
	.weak		__nv_reservedSMEM_offset_0_alias
	.size		__nv_reservedSMEM_offset_0_alias, 0, 64
	.other		__nv_reservedSMEM_offset_0_alias,@"STO_CUDA_RESERVED_SHARED STV_DEFAULT"
__nv_reservedSMEM_offset_0_alias:
	.zero		0
	.zero		64


//--------------------- .nv.constant0.mab_many_series_one_param_time_major_f32 --------------------------
	.section	.nv.constant0.mab_many_series_one_param_time_major_f32,"a",@progbits
	.sectionflags	@""
	.align	4
.nv.constant0.mab_many_series_one_param_time_major_f32:
	.zero		968


//--------------------- .nv.constant0.mab_single_row_from_ma_f32 --------------------------
	.section	.nv.constant0.mab_single_row_from_ma_f32,"a",@progbits
	.sectionflags	@""
	.align	4
.nv.constant0.mab_single_row_from_ma_f32:
	.zero		960


//--------------------- .nv.constant0.mab_apply_dev_shared_ma_batch_f32 --------------------------
	.section	.nv.constant0.mab_apply_dev_shared_ma_batch_f32,"a",@progbits
	.sectionflags	@""
	.align	4
.nv.constant0.mab_apply_dev_shared_ma_batch_f32:
	.zero		984


//--------------------- .nv.constant0.mab_dev_from_ma_f32 --------------------------
	.section	.nv.constant0.mab_dev_from_ma_f32,"a",@progbits
	.sectionflags	@""
	.align	4
.nv.constant0.mab_dev_from_ma_f32:
	.zero		936


//--------------------- SYMBOLS --------------------------

	.type		.nv.reservedSmem.offset0,@object
	.size		.nv.reservedSmem.offset0,0x4
